	.target	sm_90a

	.elftype	@"ET_EXEC"


//--------------------- .note.nv.tkinfo           --------------------------
	.section	.note.nv.tkinfo,"",@"SHT_NOTE"
	.sectionflags	@"SHF_NOTE_NV_TKINFO"
	.tkinfo
        /*0018*/ 	.word	0x00000002
        /*0030*/ 	.string	""
        /*0030*/ 	.string	"ptxas"
        /*0030*/ 	.string	"Cuda compilation tools, release 13.0, V13.0.88"
        /*0030*/ 	.string	"Build cuda_13.0.r13.0/compiler.36424714_0"
        /*0030*/ 	.string	"-arch sm_90a -m 64 "



//--------------------- .note.nv.cuinfo           --------------------------
	.section	.note.nv.cuinfo,"",@"SHT_NOTE"
	.sectionflags	@"SHF_NOTE_NV_CUINFO"
        /*0018*/ 	.short	0x0002
        /*001a*/ 	.short	0x005a
        /*001c*/ 	.short	0x0082
	.zero		2


//--------------------- .nv.info                  --------------------------
	.section	.nv.info,"",@"SHT_CUDA_INFO"
	.align	4


	//----- nvinfo : EIATTR_REGCOUNT
	.align		4
        /*0000*/ 	.byte	0x04, 0x2f
        /*0002*/ 	.short	(.L_15 - .L_14)
	.align		4
.L_14:
        /*0004*/ 	.word	index@(_ZN7cutlass13device_kernelINS_4gemm6kernel13GemmUniversalIN4cute5tupleIJiiiiEEENS1_10collective13CollectiveMmaINS1_34MainloopSm90TmaGmmaWarpSpecializedILi4ENS5_IJNS4_1CILi2EEESB_NSA_ILi1EEEEEENS1_35KernelTmaWarpSpecializedCooperativeEEENS5_IJNSA_ILi256EEESG_NSA_ILi32EEEEEENS_6half_tENS5_IJlSC_lEEESJ_SK_NS4_8TiledMMAINS4_8MMA_AtomIJNS4_4SM904GMMA26MMA_64x256x16_F32F16F16_SSILNSO_5MajorE0ELSQ_0ELNSO_7ScaleInE1ELSR_1EEEEEENS4_6LayoutINS5_IJSB_SC_SC_EEENS5_IJSC_NSA_ILi0EEESW_EEEEENS5_IJNS4_10UnderscoreESZ_SZ_EEEEENS4_23SM90_TMA_LOAD_MULTICASTENS4_14ComposedLayoutINS4_7SwizzleILi2ELi4ELi3EEENS4_18smem_ptr_flag_bitsILi16EEENSU_INS5_IJNSA_ILi8EEESH_EEENS5_IJSH_SC_EEEEEEEvNS4_8identityES12_S1C_vS1D_EENS_8epilogue10collective6detail29Sm90TmaWarpSpecializedAdapterINS1G_15DefaultEpilogueISJ_SK_SK_NS1F_6thread17LinearCombinationISJ_Li1EffLNS1K_9ScaleType4KindE0ELNS_15FloatRoundStyleE2ESJ_EENS1_15EpilogueDefaultEEEEEvvEEEEvNT_6ParamsE)
        /*0008*/ 	.word	0x000000a8


	//----- nvinfo : EIATTR_FRAME_SIZE
	.align		4
.L_15:
        /*000c*/ 	.byte	0x04, 0x11
        /*000e*/ 	.short	(.L_17 - .L_16)
	.align		4
.L_16:
        /*0010*/ 	.word	index@(_ZN7cutlass13device_kernelINS_4gemm6kernel13GemmUniversalIN4cute5tupleIJiiiiEEENS1_10collective13CollectiveMmaINS1_34MainloopSm90TmaGmmaWarpSpecializedILi4ENS5_IJNS4_1CILi2EEESB_NSA_ILi1EEEEEENS1_35KernelTmaWarpSpecializedCooperativeEEENS5_IJNSA_ILi256EEESG_NSA_ILi32EEEEEENS_6half_tENS5_IJlSC_lEEESJ_SK_NS4_8TiledMMAINS4_8MMA_AtomIJNS4_4SM904GMMA26MMA_64x256x16_F32F16F16_SSILNSO_5MajorE0ELSQ_0ELNSO_7ScaleInE1ELSR_1EEEEEENS4_6LayoutINS5_IJSB_SC_SC_EEENS5_IJSC_NSA_ILi0EEESW_EEEEENS5_IJNS4_10UnderscoreESZ_SZ_EEEEENS4_23SM90_TMA_LOAD_MULTICASTENS4_14ComposedLayoutINS4_7SwizzleILi2ELi4ELi3EEENS4_18smem_ptr_flag_bitsILi16EEENSU_INS5_IJNSA_ILi8EEESH_EEENS5_IJSH_SC_EEEEEEEvNS4_8identityES12_S1C_vS1D_EENS_8epilogue10collective6detail29Sm90TmaWarpSpecializedAdapterINS1G_15DefaultEpilogueISJ_SK_SK_NS1F_6thread17LinearCombinationISJ_Li1EffLNS1K_9ScaleType4KindE0ELNS_15FloatRoundStyleE2ESJ_EENS1_15EpilogueDefaultEEEEEvvEEEEvNT_6ParamsE)
        /*0014*/ 	.word	0x000004c0


	//----- nvinfo : EIATTR_MIN_STACK_SIZE
	.align		4
.L_17:
        /*0018*/ 	.byte	0x04, 0x12
        /*001a*/ 	.short	(.L_19 - .L_18)
	.align		4
.L_18:
        /*001c*/ 	.word	index@(_ZN7cutlass13device_kernelINS_4gemm6kernel13GemmUniversalIN4cute5tupleIJiiiiEEENS1_10collective13CollectiveMmaINS1_34MainloopSm90TmaGmmaWarpSpecializedILi4ENS5_IJNS4_1CILi2EEESB_NSA_ILi1EEEEEENS1_35KernelTmaWarpSpecializedCooperativeEEENS5_IJNSA_ILi256EEESG_NSA_ILi32EEEEEENS_6half_tENS5_IJlSC_lEEESJ_SK_NS4_8TiledMMAINS4_8MMA_AtomIJNS4_4SM904GMMA26MMA_64x256x16_F32F16F16_SSILNSO_5MajorE0ELSQ_0ELNSO_7ScaleInE1ELSR_1EEEEEENS4_6LayoutINS5_IJSB_SC_SC_EEENS5_IJSC_NSA_ILi0EEESW_EEEEENS5_IJNS4_10UnderscoreESZ_SZ_EEEEENS4_23SM90_TMA_LOAD_MULTICASTENS4_14ComposedLayoutINS4_7SwizzleILi2ELi4ELi3EEENS4_18smem_ptr_flag_bitsILi16EEENSU_INS5_IJNSA_ILi8EEESH_EEENS5_IJSH_SC_EEEEEEEvNS4_8identityES12_S1C_vS1D_EENS_8epilogue10collective6detail29Sm90TmaWarpSpecializedAdapterINS1G_15DefaultEpilogueISJ_SK_SK_NS1F_6thread17LinearCombinationISJ_Li1EffLNS1K_9ScaleType4KindE0ELNS_15FloatRoundStyleE2ESJ_EENS1_15EpilogueDefaultEEEEEvvEEEEvNT_6ParamsE)
        /*0020*/ 	.word	0x000004c0
.L_19:


//--------------------- .nv.compat                --------------------------
	.section	.nv.compat,"",@"SHT_CUDA_COMPAT_INFO"
	.align	4
        /*0000*/ 	.byte	0x02, 0x09, 0x01, 0x00, 0x02, 0x02, 0x04, 0x00, 0x02, 0x05, 0x05, 0x00, 0x03, 0x07, 0x01, 0x01
        /*0010*/ 	.byte	0x02, 0x03, 0x01, 0x00, 0x02, 0x06, 0x01, 0x00, 0x04, 0x0b, 0x08, 0x00, 0x00, 0x00, 0x00, 0x00
        /*0020*/ 	.byte	0x00, 0x00, 0x00, 0x00


//--------------------- .nv.info._ZN7cutlass13device_kernelINS_4gemm6kernel13GemmUniversalIN4cute5tupleIJiiiiEEENS1_10collective13CollectiveMmaINS1_34MainloopSm90TmaGmmaWarpSpecializedILi4ENS5_IJNS4_1CILi2EEESB_NSA_ILi1EEEEEENS1_35KernelTmaWarpSpecializedCooperativeEEENS5_IJNSA_ILi256EEESG_NSA_ILi32EEEEEENS_6half_tENS5_IJlSC_lEEESJ_SK_NS4_8TiledMMAINS4_8MMA_AtomIJNS4_4SM904GMMA26MMA_64x256x16_F32F16F16_SSILNSO_5MajorE0ELSQ_0ELNSO_7ScaleInE1ELSR_1EEEEEENS4_6LayoutINS5_IJSB_SC_SC_EEENS5_IJSC_NSA_ILi0EEESW_EEEEENS5_IJNS4_10UnderscoreESZ_SZ_EEEEENS4_23SM90_TMA_LOAD_MULTICASTENS4_14ComposedLayoutINS4_7SwizzleILi2ELi4ELi3EEENS4_18smem_ptr_flag_bitsILi16EEENSU_INS5_IJNSA_ILi8EEESH_EEENS5_IJSH_SC_EEEEEEEvNS4_8identityES12_S1C_vS1D_EENS_8epilogue10collective6detail29Sm90TmaWarpSpecializedAdapterINS1G_15DefaultEpilogueISJ_SK_SK_NS1F_6thread17LinearCombinationISJ_Li1EffLNS1K_9ScaleType4KindE0ELNS_15FloatRoundStyleE2ESJ_EENS1_15EpilogueDefaultEEEEEvvEEEEvNT_6ParamsE --------------------------
	.section	.nv.info._ZN7cutlass13device_kernelINS_4gemm6kernel13GemmUniversalIN4cute5tupleIJiiiiEEENS1_10collective13CollectiveMmaINS1_34MainloopSm90TmaGmmaWarpSpecializedILi4ENS5_IJNS4_1CILi2EEESB_NSA_ILi1EEEEEENS1_35KernelTmaWarpSpecializedCooperativeEEENS5_IJNSA_ILi256EEESG_NSA_ILi32EEEEEENS_6half_tENS5_IJlSC_lEEESJ_SK_NS4_8TiledMMAINS4_8MMA_AtomIJNS4_4SM904GMMA26MMA_64x256x16_F32F16F16_SSILNSO_5MajorE0ELSQ_0ELNSO_7ScaleInE1ELSR_1EEEEEENS4_6LayoutINS5_IJSB_SC_SC_EEENS5_IJSC_NSA_ILi0EEESW_EEEEENS5_IJNS4_10UnderscoreESZ_SZ_EEEEENS4_23SM90_TMA_LOAD_MULTICASTENS4_14ComposedLayoutINS4_7SwizzleILi2ELi4ELi3EEENS4_18smem_ptr_flag_bitsILi16EEENSU_INS5_IJNSA_ILi8EEESH_EEENS5_IJSH_SC_EEEEEEEvNS4_8identityES12_S1C_vS1D_EENS_8epilogue10collective6detail29Sm90TmaWarpSpecializedAdapterINS1G_15DefaultEpilogueISJ_SK_SK_NS1F_6thread17LinearCombinationISJ_Li1EffLNS1K_9ScaleType4KindE0ELNS_15FloatRoundStyleE2ESJ_EENS1_15EpilogueDefaultEEEEEvvEEEEvNT_6ParamsE,"",@"SHT_CUDA_INFO"
	.sectionflags	@""
	.align	4


	//----- nvinfo : EIATTR_CUDA_API_VERSION
	.align		4
        /*0000*/ 	.byte	0x04, 0x37
        /*0002*/ 	.short	(.L_21 - .L_20)
.L_20:
        /*0004*/ 	.word	0x00000082


	//----- nvinfo : EIATTR_KPARAM_INFO
	.align		4
.L_21:
        /*0008*/ 	.byte	0x04, 0x17
        /*000a*/ 	.short	(.L_23 - .L_22)
.L_22:
        /*000c*/ 	.word	0x00000000
        /*0010*/ 	.short	0x0000
        /*0012*/ 	.short	0x0070
        /*0014*/ 	.byte	0x00, 0xf0, 0x01, 0x10


	//----- nvinfo : EIATTR_SPARSE_MMA_MASK
	.align		4
.L_23:
        /*0018*/ 	.byte	0x03, 0x50
        /*001a*/ 	.short	0x0000


	//----- nvinfo : EIATTR_MAXREG_COUNT
	.align		4
        /*001c*/ 	.byte	0x03, 0x1b
        /*001e*/ 	.short	0x00a8


	//----- nvinfo : EIATTR_NUM_BARRIERS
	.align		4
        /*0020*/ 	.byte	0x02, 0x4c
        /*0022*/ 	.byte	0x01
	.zero		1


	//----- nvinfo : EIATTR_EXTERNS
	.align		4
        /*0024*/ 	.byte	0x04, 0x0f
        /*0026*/ 	.short	(.L_25 - .L_24)


	//   ....[0]....
	.align		4
.L_24:
        /*0028*/ 	.word	index@(__assertfail)


	//----- nvinfo : EIATTR_ANNOTATIONS
	.align		4
.L_25:
        /*002c*/ 	.byte	0x04, 0x55
        /*002e*/ 	.short	(.L_27 - .L_26)


	//   ....[0]....
.L_26:
        /*0030*/ 	.word	0x00000001
        /*0034*/ 	.byte	0x00, 0x0a, 0x00, 0x00, 0x01, 0x00, 0x00, 0x00, 0x10, 0x0a, 0x00, 0x00, 0x01, 0x00, 0x00, 0x00
        /* <DEDUP_REMOVED lines=380> */
        /*1804*/ 	.byte	0x40, 0x70, 0x01, 0x00


	//----- nvinfo : EIATTR_MERCURY_ISA_VERSION
	.align		4
.L_27:
        /*1808*/ 	.byte	0x03, 0x5f
        /*180a*/ 	.short	0x0101


	//----- nvinfo : EIATTR_INT_WARP_WIDE_INSTR_OFFSETS
	.align		4
        /*180c*/ 	.byte	0x04, 0x31
        /*180e*/ 	.short	(.L_29 - .L_28)


	//   ....[0]....
.L_28:
        /*1810*/ 	.word	0x00000580


	//   ....[1]....
        /*1814*/ 	.word	0x00000590


	//   ....[2]....
        /*1818*/ 	.word	0x00000700


	//   ....[3]....
        /*181c*/ 	.word	0x00004e30


	//----- nvinfo : EIATTR_COOP_GROUP_MASK_REGIDS
	.align		4
.L_29:
        /*1820*/ 	.byte	0x04, 0x29
        /*1822*/ 	.short	(.L_31 - .L_30)


	//   ....[0]....
.L_30:
        /*1824*/ 	.word	0xffffffff


	//   ....[1]....
        /*1828*/ 	.word	0xffffffff


	//   ....[2]....
        /*182c*/ 	.word	0xffffffff


	//   ....[3]....
        /*1830*/ 	.word	0xffffffff


	//   ....[4]....
        /*1834*/ 	.word	0xffffffff


	//   ....[5]....
        /*1838*/ 	.word	0xffffffff


	//----- nvinfo : EIATTR_COOP_GROUP_INSTR_OFFSETS
	.align		4
.L_31:
        /*183c*/ 	.byte	0x04, 0x28
        /*183e*/ 	.short	(.L_33 - .L_32)


	//   ....[0]....
.L_32:
        /*1840*/ 	.word	0x00000070


	//   ....[1]....
        /*1844*/ 	.word	0x00000080


	//   ....[2]....
        /*1848*/ 	.word	0x000001a0


	//   ....[3]....
        /*184c*/ 	.word	0x000003d0


	//   ....[4]....
        /*1850*/ 	.word	0x00000840


	//   ....[5]....
        /*1854*/ 	.word	0x00001410


	//----- nvinfo : EIATTR_REG_RECONFIG
	.align		4
.L_33:
        /*1858*/ 	.byte	0x01, 0x54
	.zero		2


	//----- nvinfo : EIATTR_SYSCALL_OFFSETS
	.align		4
        /*185c*/ 	.byte	0x04, 0x46
        /*185e*/ 	.short	(.L_35 - .L_34)


	//   ....[0]....
.L_34:
        /*1860*/ 	.word	0x000015c0


	//----- nvinfo : EIATTR_MBARRIER_INSTR_OFFSETS
	.align		4
.L_35:
        /*1864*/ 	.byte	0x04, 0x39
        /*1866*/ 	.short	(.L_37 - .L_36)


	//   ....[0]....
.L_36:
        /*1868*/ 	.word	0x00000320
        /*186c*/ 	.word	0x000000ff
        /*1870*/ 	.word	0x00000000
        /*1874*/ 	.short	0x0100
        /*1876*/ 	.byte	0x08
	.zero		1


	//   ....[1]....
        /*1878*/ 	.word	0x00000330
        /*187c*/ 	.word	0x000000ff
        /*1880*/ 	.word	0x00000020
        /*1884*/ 	.short	0x0100
        /*1886*/ 	.byte	0x08
	.zero		1


	//   ....[2]....
        /*1888*/ 	.word	0x00000340
        /*188c*/ 	.word	0x000000ff
        /*1890*/ 	.word	0x00000008
        /*1894*/ 	.short	0x0100
        /*1896*/ 	.byte	0x08
	.zero		1


	//   ....[3]....
        /*1898*/ 	.word	0x00000350
        /*189c*/ 	.word	0x000000ff
        /*18a0*/ 	.word	0x00000028
        /*18a4*/ 	.short	0x0100
        /*18a6*/ 	.byte	0x08
	.zero		1


	//   ....[4]....
        /*18a8*/ 	.word	0x00000360
        /*18ac*/ 	.word	0x000000ff
        /*18b0*/ 	.word	0x00000010
        /*18b4*/ 	.short	0x0100
        /*18b6*/ 	.byte	0x08
	.zero		1


	//   ....[5]....
        /*18b8*/ 	.word	0x00000370
        /*18bc*/ 	.word	0x000000ff
        /*18c0*/ 	.word	0x00000030
        /*18c4*/ 	.short	0x0100
        /*18c6*/ 	.byte	0x08
	.zero		1


	//   ....[6]....
        /*18c8*/ 	.word	0x00000380
        /*18cc*/ 	.word	0x000000ff
        /*18d0*/ 	.word	0x00000018
        /*18d4*/ 	.short	0x0100
        /*18d6*/ 	.byte	0x08
	.zero		1


	//   ....[7]....
        /*18d8*/ 	.word	0x00000390
        /*18dc*/ 	.word	0x000000ff
        /*18e0*/ 	.word	0x00000038
        /*18e4*/ 	.short	0x0100
        /*18e6*/ 	.byte	0x08
	.zero		1


	//   ....[8]....
        /*18e8*/ 	.word	0x00000770
        /*18ec*/ 	.word	0x000000ff
        /*18f0*/ 	.word	0x00000050
        /*18f4*/ 	.short	0x0100
        /*18f6*/ 	.byte	0x06
	.zero		1


	//   ....[9]....
        /*18f8*/ 	.word	0x000007a0
        /*18fc*/ 	.word	0x000000ff
        /*1900*/ 	.word	0x00000058
        /*1904*/ 	.short	0x0100
        /*1906*/ 	.byte	0x06
	.zero		1


	//   ....[10]....
        /*1908*/ 	.word	0x000016a0
        /*190c*/ 	.word	0x00000004
        /*1910*/ 	.word	0x00000000
        /*1914*/ 	.short	0x010a
        /*1916*/ 	.byte	0x3f
	.zero		1


	//   ....[11]....
        /*1918*/ 	.word	0x000016e0
        /*191c*/ 	.word	0x00000004
        /*1920*/ 	.word	0x00000000
        /*1924*/ 	.short	0x010a
        /*1926*/ 	.byte	0x3f
	.zero		1


	//   ....[12]....
        /*1928*/ 	.word	0x00002c70
        /*192c*/ 	.word	0x00000005
        /*1930*/ 	.word	0x00000000
        /*1934*/ 	.short	0x010a
        /*1936*/ 	.byte	0x3f
	.zero		1


	//   ....[13]....
        /*1938*/ 	.word	0x00002cb0
        /*193c*/ 	.word	0x00000005
        /*1940*/ 	.word	0x00000000
        /*1944*/ 	.short	0x010a
        /*1946*/ 	.byte	0x3f
	.zero		1


	//   ....[14]....
        /*1948*/ 	.word	0x00004cd0
        /*194c*/ 	.word	0x00000005
        /*1950*/ 	.word	0x00000000
        /*1954*/ 	.short	0x0101
        /*1956*/ 	.byte	0x3f
	.zero		1


	//   ....[15]....
        /*1958*/ 	.word	0x00004ec0
        /*195c*/ 	.word	0x00000000
        /*1960*/ 	.word	0x00000000
        /*1964*/ 	.short	0x0101
        /*1966*/ 	.byte	0x3f
	.zero		1


	//   ....[16]....
        /*1968*/ 	.word	0x00016b70
        /*196c*/ 	.word	0x0000000a
        /*1970*/ 	.word	0x00000020
        /*1974*/ 	.short	0x010a
        /*1976*/ 	.byte	0x3f
	.zero		1


	//   ....[17]....
        /*1978*/ 	.word	0x00016f90
        /*197c*/ 	.word	0x00000002
        /*1980*/ 	.word	0x00000058
        /*1984*/ 	.short	0x0101
        /*1986*/ 	.byte	0x3f
	.zero		1


	//   ....[18]....
        /*1988*/ 	.word	0x00017740
        /*198c*/ 	.word	0x00000005
        /*1990*/ 	.word	0x00000000
        /*1994*/ 	.short	0x010a
        /*1996*/ 	.byte	0x3f
	.zero		1


	//   ....[19]....
        /*1998*/ 	.word	0x000177d0
        /*199c*/ 	.word	0x00000007
        /*19a0*/ 	.word	0x00000000
        /*19a4*/ 	.short	0x010a
        /*19a6*/ 	.byte	0x3f
	.zero		1


	//   ....[20]....
        /*19a8*/ 	.word	0x00017860
        /*19ac*/ 	.word	0x00000007
        /*19b0*/ 	.word	0x00000000
        /*19b4*/ 	.short	0x010a
        /*19b6*/ 	.byte	0x3f
	.zero		1


	//   ....[21]....
        /*19b8*/ 	.word	0x000178f0
        /*19bc*/ 	.word	0x00000003
        /*19c0*/ 	.word	0x00000000
        /*19c4*/ 	.short	0x010a
        /*19c6*/ 	.byte	0x3f
	.zero		1


	//   ....[22]....
        /*19c8*/ 	.word	0x00017950
        /*19cc*/ 	.word	0x00000004
        /*19d0*/ 	.word	0x00000000
        /*19d4*/ 	.short	0x010a
        /*19d6*/ 	.byte	0x3f
	.zero		1


	//   ....[23]....
        /*19d8*/ 	.word	0x000179a0
        /*19dc*/ 	.word	0x00000005
        /*19e0*/ 	.word	0x00000000
        /*19e4*/ 	.short	0x010a
        /*19e6*/ 	.byte	0x3f
	.zero		1


	//   ....[24]....
        /*19e8*/ 	.word	0x00017a70
        /*19ec*/ 	.word	0x0000000a
        /*19f0*/ 	.word	0x00000020
        /*19f4*/ 	.short	0x010a
        /*19f6*/ 	.byte	0x3f
	.zero		1


	//   ....[25]....
        /*19f8*/ 	.word	0x00017b40
        /*19fc*/ 	.word	0x00000005
        /*1a00*/ 	.word	0x00000000
        /*1a04*/ 	.short	0x010a
        /*1a06*/ 	.byte	0x3f
	.zero		1


	//   ....[26]....
        /*1a08*/ 	.word	0x00017b90
        /*1a0c*/ 	.word	0x00000007
        /*1a10*/ 	.word	0x00000000
        /*1a14*/ 	.short	0x010a
        /*1a16*/ 	.byte	0x3f
	.zero		1


	//   ....[27]....
        /*1a18*/ 	.word	0x00017be0
        /*1a1c*/ 	.word	0x00000007
        /*1a20*/ 	.word	0x00000000
        /*1a24*/ 	.short	0x010a
        /*1a26*/ 	.byte	0x3f
	.zero		1


	//----- nvinfo : EIATTR_NUM_MBARRIERS
	.align		4
.L_37:
        /*1a28*/ 	.byte	0x03, 0x38
        /*1a2a*/ 	.short	0x000a


	//----- nvinfo : EIATTR_EXIT_INSTR_OFFSETS
	.align		4
        /*1a2c*/ 	.byte	0x04, 0x1c
        /*1a2e*/ 	.short	(.L_39 - .L_38)


	//   ....[0]....
.L_38:
        /*1a30*/ 	.word	0x00000aa0


	//   ....[1]....
        /*1a34*/ 	.word	0x00001330


	//   ....[2]....
        /*1a38*/ 	.word	0x00016100


	//   ....[3]....
        /*1a3c*/ 	.word	0x00016720


	//   ....[4]....
        /*1a40*/ 	.word	0x00017940


	//----- nvinfo : EIATTR_MAX_THREADS
	.align		4
.L_39:
        /*1a44*/ 	.byte	0x04, 0x05
        /*1a46*/ 	.short	(.L_41 - .L_40)
.L_40:
        /*1a48*/ 	.word	0x00000180
        /*1a4c*/ 	.word	0x00000001
        /*1a50*/ 	.word	0x00000001


	//----- nvinfo : EIATTR_CRS_STACK_SIZE
	.align		4
.L_41:
        /*1a54*/ 	.byte	0x04, 0x1e
        /*1a56*/ 	.short	(.L_43 - .L_42)
.L_42:
        /*1a58*/ 	.word	0x00000000


	//----- nvinfo : EIATTR_CBANK_PARAM_SIZE
	.align		4
.L_43:
        /*1a5c*/ 	.byte	0x03, 0x19
        /*1a5e*/ 	.short	0x0470


	//----- nvinfo : EIATTR_PARAM_CBANK
	.align		4
        /*1a60*/ 	.byte	0x04, 0x0a
        /*1a62*/ 	.short	(.L_45 - .L_44)
	.align		4
.L_44:
        /*1a64*/ 	.word	index@(.nv.constant0._ZN7cutlass13device_kernelINS_4gemm6kernel13GemmUniversalIN4cute5tupleIJiiiiEEENS1_10collective13CollectiveMmaINS1_34MainloopSm90TmaGmmaWarpSpecializedILi4ENS5_IJNS4_1CILi2EEESB_NSA_ILi1EEEEEENS1_35KernelTmaWarpSpecializedCooperativeEEENS5_IJNSA_ILi256EEESG_NSA_ILi32EEEEEENS_6half_tENS5_IJlSC_lEEESJ_SK_NS4_8TiledMMAINS4_8MMA_AtomIJNS4_4SM904GMMA26MMA_64x256x16_F32F16F16_SSILNSO_5MajorE0ELSQ_0ELNSO_7ScaleInE1ELSR_1EEEEEENS4_6LayoutINS5_IJSB_SC_SC_EEENS5_IJSC_NSA_ILi0EEESW_EEEEENS5_IJNS4_10UnderscoreESZ_SZ_EEEEENS4_23SM90_TMA_LOAD_MULTICASTENS4_14ComposedLayoutINS4_7SwizzleILi2ELi4ELi3EEENS4_18smem_ptr_flag_bitsILi16EEENSU_INS5_IJNSA_ILi8EEESH_EEENS5_IJSH_SC_EEEEEEEvNS4_8identityES12_S1C_vS1D_EENS_8epilogue10collective6detail29Sm90TmaWarpSpecializedAdapterINS1G_15DefaultEpilogueISJ_SK_SK_NS1F_6thread17LinearCombinationISJ_Li1EffLNS1K_9ScaleType4KindE0ELNS_15FloatRoundStyleE2ESJ_EENS1_15EpilogueDefaultEEEEEvvEEEEvNT_6ParamsE)
        /*1a68*/ 	.short	0x0210
        /*1a6a*/ 	.short	0x0470


	//----- nvinfo : EIATTR_SW_WAR
	.align		4
.L_45:
        /*1a6c*/ 	.byte	0x04, 0x36
        /*1a6e*/ 	.short	(.L_47 - .L_46)
.L_46:
        /*1a70*/ 	.word	0x00000008
.L_47:


//--------------------- .nv.callgraph             --------------------------
	.section	.nv.callgraph,"",@"SHT_CUDA_CALLGRAPH"
	.align	4
	.sectionentsize	8
	.align		4
        /*0000*/ 	.word	0x00000000
	.align		4
        /*0004*/ 	.word	0xffffffff
	.align		4
        /*0008*/ 	.word	index@(_ZN7cutlass13device_kernelINS_4gemm6kernel13GemmUniversalIN4cute5tupleIJiiiiEEENS1_10collective13CollectiveMmaINS1_34MainloopSm90TmaGmmaWarpSpecializedILi4ENS5_IJNS4_1CILi2EEESB_NSA_ILi1EEEEEENS1_35KernelTmaWarpSpecializedCooperativeEEENS5_IJNSA_ILi256EEESG_NSA_ILi32EEEEEENS_6half_tENS5_IJlSC_lEEESJ_SK_NS4_8TiledMMAINS4_8MMA_AtomIJNS4_4SM904GMMA26MMA_64x256x16_F32F16F16_SSILNSO_5MajorE0ELSQ_0ELNSO_7ScaleInE1ELSR_1EEEEEENS4_6LayoutINS5_IJSB_SC_SC_EEENS5_IJSC_NSA_ILi0EEESW_EEEEENS5_IJNS4_10UnderscoreESZ_SZ_EEEEENS4_23SM90_TMA_LOAD_MULTICASTENS4_14ComposedLayoutINS4_7SwizzleILi2ELi4ELi3EEENS4_18smem_ptr_flag_bitsILi16EEENSU_INS5_IJNSA_ILi8EEESH_EEENS5_IJSH_SC_EEEEEEEvNS4_8identityES12_S1C_vS1D_EENS_8epilogue10collective6detail29Sm90TmaWarpSpecializedAdapterINS1G_15DefaultEpilogueISJ_SK_SK_NS1F_6thread17LinearCombinationISJ_Li1EffLNS1K_9ScaleType4KindE0ELNS_15FloatRoundStyleE2ESJ_EENS1_15EpilogueDefaultEEEEEvvEEEEvNT_6ParamsE)
	.align		4
        /*000c*/ 	.word	index@(__assertfail)
	.align		4
        /*0010*/ 	.word	0x00000000
	.align		4
        /*0014*/ 	.word	0xfffffffe
	.align		4
        /*0018*/ 	.word	0x00000000
	.align		4
        /*001c*/ 	.word	0xfffffffd
	.align		4
        /*0020*/ 	.word	0x00000000
	.align		4
        /*0024*/ 	.word	0xfffffffc


//--------------------- .nv.constant4             --------------------------
	.section	.nv.constant4,"a",@progbits
	.align	8
	.align		8
.nv.constant4:
        /*0000*/ 	.dword	__assertfail
	.align		8
        /*0008*/ 	.dword	__unnamed_1
	.align		8
        /*0010*/ 	.dword	_ZN39_INTERNAL_efdaf626_4_k_cu_bbe1254b_39424cuda3std3__45__cpo5beginE
	.align		8
        /*0018*/ 	.dword	_ZN39_INTERNAL_efdaf626_4_k_cu_bbe1254b_39424cuda3std3__45__cpo3endE
	.align		8
        /*0020*/ 	.dword	_ZN39_INTERNAL_efdaf626_4_k_cu_bbe1254b_39424cuda3std3__45__cpo6cbeginE
	.align		8
        /*0028*/ 	.dword	_ZN39_INTERNAL_efdaf626_4_k_cu_bbe1254b_39424cuda3std3__45__cpo4cendE
	.align		8
        /*0030*/ 	.dword	_ZN39_INTERNAL_efdaf626_4_k_cu_bbe1254b_39424cuda3std3__441_GLOBAL__N__efdaf626_4_k_cu_bbe1254b_39426ignoreE
	.align		8
        /*0038*/ 	.dword	_ZN39_INTERNAL_efdaf626_4_k_cu_bbe1254b_39424cuda3std3__419piecewise_constructE
	.align		8
        /*0040*/ 	.dword	_ZN39_INTERNAL_efdaf626_4_k_cu_bbe1254b_39424cuda3std3__48in_placeE
	.align		8
        /*0048*/ 	.dword	_ZN39_INTERNAL_efdaf626_4_k_cu_bbe1254b_39424cuda3std6ranges3__45__cpo4swapE
	.align		8
        /*0050*/ 	.dword	_ZN39_INTERNAL_efdaf626_4_k_cu_bbe1254b_39424cuda3std6ranges3__45__cpo9iter_moveE
	.align		8
        /*0058*/ 	.dword	_ZN39_INTERNAL_efdaf626_4_k_cu_bbe1254b_39424cute7productE
	.align		8
        /*0060*/ 	.dword	_ZN39_INTERNAL_efdaf626_4_k_cu_bbe1254b_39424cute1_E
	.align		8
        /*0068*/ 	.dword	$str$22
	.align		8
        /*0070*/ 	.dword	$str$23


//--------------------- .text._ZN7cutlass13device_kernelINS_4gemm6kernel13GemmUniversalIN4cute5tupleIJiiiiEEENS1_10collective13CollectiveMmaINS1_34MainloopSm90TmaGmmaWarpSpecializedILi4ENS5_IJNS4_1CILi2EEESB_NSA_ILi1EEEEEENS1_35KernelTmaWarpSpecializedCooperativeEEENS5_IJNSA_ILi256EEESG_NSA_ILi32EEEEEENS_6half_tENS5_IJlSC_lEEESJ_SK_NS4_8TiledMMAINS4_8MMA_AtomIJNS4_4SM904GMMA26MMA_64x256x16_F32F16F16_SSILNSO_5MajorE0ELSQ_0ELNSO_7ScaleInE1ELSR_1EEEEEENS4_6LayoutINS5_IJSB_SC_SC_EEENS5_IJSC_NSA_ILi0EEESW_EEEEENS5_IJNS4_10UnderscoreESZ_SZ_EEEEENS4_23SM90_TMA_LOAD_MULTICASTENS4_14ComposedLayoutINS4_7SwizzleILi2ELi4ELi3EEENS4_18smem_ptr_flag_bitsILi16EEENSU_INS5_IJNSA_ILi8EEESH_EEENS5_IJSH_SC_EEEEEEEvNS4_8identityES12_S1C_vS1D_EENS_8epilogue10collective6detail29Sm90TmaWarpSpecializedAdapterINS1G_15DefaultEpilogueISJ_SK_SK_NS1F_6thread17LinearCombinationISJ_Li1EffLNS1K_9ScaleType4KindE0ELNS_15FloatRoundStyleE2ESJ_EENS1_15EpilogueDefaultEEEEEvvEEEEvNT_6ParamsE --------------------------
	.section	.text._ZN7cutlass13device_kernelINS_4gemm6kernel13GemmUniversalIN4cute5tupleIJiiiiEEENS1_10collective13CollectiveMmaINS1_34MainloopSm90TmaGmmaWarpSpecializedILi4ENS5_IJNS4_1CILi2EEESB_NSA_ILi1EEEEEENS1_35KernelTmaWarpSpecializedCooperativeEEENS5_IJNSA_ILi256EEESG_NSA_ILi32EEEEEENS_6half_tENS5_IJlSC_lEEESJ_SK_NS4_8TiledMMAINS4_8MMA_AtomIJNS4_4SM904GMMA26MMA_64x256x16_F32F16F16_SSILNSO_5MajorE0ELSQ_0ELNSO_7ScaleInE1ELSR_1EEEEEENS4_6LayoutINS5_IJSB_SC_SC_EEENS5_IJSC_NSA_ILi0EEESW_EEEEENS5_IJNS4_10UnderscoreESZ_SZ_EEEEENS4_23SM90_TMA_LOAD_MULTICASTENS4_14ComposedLayoutINS4_7SwizzleILi2ELi4ELi3EEENS4_18smem_ptr_flag_bitsILi16EEENSU_INS5_IJNSA_ILi8EEESH_EEENS5_IJSH_SC_EEEEEEEvNS4_8identityES12_S1C_vS1D_EENS_8epilogue10collective6detail29Sm90TmaWarpSpecializedAdapterINS1G_15DefaultEpilogueISJ_SK_SK_NS1F_6thread17LinearCombinationISJ_Li1EffLNS1K_9ScaleType4KindE0ELNS_15FloatRoundStyleE2ESJ_EENS1_15EpilogueDefaultEEEEEvvEEEEvNT_6ParamsE,"ax",@progbits
	.align	128
.text._ZN7cutlass13device_kernelINS_4gemm6kernel13GemmUniversalIN4cute5tupleIJiiiiEEENS1_10collective13CollectiveMmaINS1_34MainloopSm90TmaGmmaWarpSpecializedILi4ENS5_IJNS4_1CILi2EEESB_NSA_ILi1EEEEEENS1_35KernelTmaWarpSpecializedCooperativeEEENS5_IJNSA_ILi256EEESG_NSA_ILi32EEEEEENS_6half_tENS5_IJlSC_lEEESJ_SK_NS4_8TiledMMAINS4_8MMA_AtomIJNS4_4SM904GMMA26MMA_64x256x16_F32F16F16_SSILNSO_5MajorE0ELSQ_0ELNSO_7ScaleInE1ELSR_1EEEEEENS4_6LayoutINS5_IJSB_SC_SC_EEENS5_IJSC_NSA_ILi0EEESW_EEEEENS5_IJNS4_10UnderscoreESZ_SZ_EEEEENS4_23SM90_TMA_LOAD_MULTICASTENS4_14ComposedLayoutINS4_7SwizzleILi2ELi4ELi3EEENS4_18smem_ptr_flag_bitsILi16EEENSU_INS5_IJNSA_ILi8EEESH_EEENS5_IJSH_SC_EEEEEEEvNS4_8identityES12_S1C_vS1D_EENS_8epilogue10collective6detail29Sm90TmaWarpSpecializedAdapterINS1G_15DefaultEpilogueISJ_SK_SK_NS1F_6thread17LinearCombinationISJ_Li1EffLNS1K_9ScaleType4KindE0ELNS_15FloatRoundStyleE2ESJ_EENS1_15EpilogueDefaultEEEEEvvEEEEvNT_6ParamsE:
        .type           _ZN7cutlass13device_kernelINS_4gemm6kernel13GemmUniversalIN4cute5tupleIJiiiiEEENS1_10collective13CollectiveMmaINS1_34MainloopSm90TmaGmmaWarpSpecializedILi4ENS5_IJNS4_1CILi2EEESB_NSA_ILi1EEEEEENS1_35KernelTmaWarpSpecializedCooperativeEEENS5_IJNSA_ILi256EEESG_NSA_ILi32EEEEEENS_6half_tENS5_IJlSC_lEEESJ_SK_NS4_8TiledMMAINS4_8MMA_AtomIJNS4_4SM904GMMA26MMA_64x256x16_F32F16F16_SSILNSO_5MajorE0ELSQ_0ELNSO_7ScaleInE1ELSR_1EEEEEENS4_6LayoutINS5_IJSB_SC_SC_EEENS5_IJSC_NSA_ILi0EEESW_EEEEENS5_IJNS4_10UnderscoreESZ_SZ_EEEEENS4_23SM90_TMA_LOAD_MULTICASTENS4_14ComposedLayoutINS4_7SwizzleILi2ELi4ELi3EEENS4_18smem_ptr_flag_bitsILi16EEENSU_INS5_IJNSA_ILi8EEESH_EEENS5_IJSH_SC_EEEEEEEvNS4_8identityES12_S1C_vS1D_EENS_8epilogue10collective6detail29Sm90TmaWarpSpecializedAdapterINS1G_15DefaultEpilogueISJ_SK_SK_NS1F_6thread17LinearCombinationISJ_Li1EffLNS1K_9ScaleType4KindE0ELNS_15FloatRoundStyleE2ESJ_EENS1_15EpilogueDefaultEEEEEvvEEEEvNT_6ParamsE,@function
        .size           _ZN7cutlass13device_kernelINS_4gemm6kernel13GemmUniversalIN4cute5tupleIJiiiiEEENS1_10collective13CollectiveMmaINS1_34MainloopSm90TmaGmmaWarpSpecializedILi4ENS5_IJNS4_1CILi2EEESB_NSA_ILi1EEEEEENS1_35KernelTmaWarpSpecializedCooperativeEEENS5_IJNSA_ILi256EEESG_NSA_ILi32EEEEEENS_6half_tENS5_IJlSC_lEEESJ_SK_NS4_8TiledMMAINS4_8MMA_AtomIJNS4_4SM904GMMA26MMA_64x256x16_F32F16F16_SSILNSO_5MajorE0ELSQ_0ELNSO_7ScaleInE1ELSR_1EEEEEENS4_6LayoutINS5_IJSB_SC_SC_EEENS5_IJSC_NSA_ILi0EEESW_EEEEENS5_IJNS4_10UnderscoreESZ_SZ_EEEEENS4_23SM90_TMA_LOAD_MULTICASTENS4_14ComposedLayoutINS4_7SwizzleILi2ELi4ELi3EEENS4_18smem_ptr_flag_bitsILi16EEENSU_INS5_IJNSA_ILi8EEESH_EEENS5_IJSH_SC_EEEEEEEvNS4_8identityES12_S1C_vS1D_EENS_8epilogue10collective6detail29Sm90TmaWarpSpecializedAdapterINS1G_15DefaultEpilogueISJ_SK_SK_NS1F_6thread17LinearCombinationISJ_Li1EffLNS1K_9ScaleType4KindE0ELNS_15FloatRoundStyleE2ESJ_EENS1_15EpilogueDefaultEEEEEvvEEEEvNT_6ParamsE,(.L_x_579 - _ZN7cutlass13device_kernelINS_4gemm6kernel13GemmUniversalIN4cute5tupleIJiiiiEEENS1_10collective13CollectiveMmaINS1_34MainloopSm90TmaGmmaWarpSpecializedILi4ENS5_IJNS4_1CILi2EEESB_NSA_ILi1EEEEEENS1_35KernelTmaWarpSpecializedCooperativeEEENS5_IJNSA_ILi256EEESG_NSA_ILi32EEEEEENS_6half_tENS5_IJlSC_lEEESJ_SK_NS4_8TiledMMAINS4_8MMA_AtomIJNS4_4SM904GMMA26MMA_64x256x16_F32F16F16_SSILNSO_5MajorE0ELSQ_0ELNSO_7ScaleInE1ELSR_1EEEEEENS4_6LayoutINS5_IJSB_SC_SC_EEENS5_IJSC_NSA_ILi0EEESW_EEEEENS5_IJNS4_10UnderscoreESZ_SZ_EEEEENS4_23SM90_TMA_LOAD_MULTICASTENS4_14ComposedLayoutINS4_7SwizzleILi2ELi4ELi3EEENS4_18smem_ptr_flag_bitsILi16EEENSU_INS5_IJNSA_ILi8EEESH_EEENS5_IJSH_SC_EEEEEEEvNS4_8identityES12_S1C_vS1D_EENS_8epilogue10collective6detail29Sm90TmaWarpSpecializedAdapterINS1G_15DefaultEpilogueISJ_SK_SK_NS1F_6thread17LinearCombinationISJ_Li1EffLNS1K_9ScaleType4KindE0ELNS_15FloatRoundStyleE2ESJ_EENS1_15EpilogueDefaultEEEEEvvEEEEvNT_6ParamsE)
        .other          _ZN7cutlass13device_kernelINS_4gemm6kernel13GemmUniversalIN4cute5tupleIJiiiiEEENS1_10collective13CollectiveMmaINS1_34MainloopSm90TmaGmmaWarpSpecializedILi4ENS5_IJNS4_1CILi2EEESB_NSA_ILi1EEEEEENS1_35KernelTmaWarpSpecializedCooperativeEEENS5_IJNSA_ILi256EEESG_NSA_ILi32EEEEEENS_6half_tENS5_IJlSC_lEEESJ_SK_NS4_8TiledMMAINS4_8MMA_AtomIJNS4_4SM904GMMA26MMA_64x256x16_F32F16F16_SSILNSO_5MajorE0ELSQ_0ELNSO_7ScaleInE1ELSR_1EEEEEENS4_6LayoutINS5_IJSB_SC_SC_EEENS5_IJSC_NSA_ILi0EEESW_EEEEENS5_IJNS4_10UnderscoreESZ_SZ_EEEEENS4_23SM90_TMA_LOAD_MULTICASTENS4_14ComposedLayoutINS4_7SwizzleILi2ELi4ELi3EEENS4_18smem_ptr_flag_bitsILi16EEENSU_INS5_IJNSA_ILi8EEESH_EEENS5_IJSH_SC_EEEEEEEvNS4_8identityES12_S1C_vS1D_EENS_8epilogue10collective6detail29Sm90TmaWarpSpecializedAdapterINS1G_15DefaultEpilogueISJ_SK_SK_NS1F_6thread17LinearCombinationISJ_Li1EffLNS1K_9ScaleType4KindE0ELNS_15FloatRoundStyleE2ESJ_EENS1_15EpilogueDefaultEEEEEvvEEEEvNT_6ParamsE,@"STO_CUDA_ENTRY STV_DEFAULT"
_ZN7cutlass13device_kernelINS_4gemm6kernel13GemmUniversalIN4cute5tupleIJiiiiEEENS1_10collective13CollectiveMmaINS1_34MainloopSm90TmaGmmaWarpSpecializedILi4ENS5_IJNS4_1CILi2EEESB_NSA_ILi1EEEEEENS1_35KernelTmaWarpSpecializedCooperativeEEENS5_IJNSA_ILi256EEESG_NSA_ILi32EEEEEENS_6half_tENS5_IJlSC_lEEESJ_SK_NS4_8TiledMMAINS4_8MMA_AtomIJNS4_4SM904GMMA26MMA_64x256x16_F32F16F16_SSILNSO_5MajorE0ELSQ_0ELNSO_7ScaleInE1ELSR_1EEEEEENS4_6LayoutINS5_IJSB_SC_SC_EEENS5_IJSC_NSA_ILi0EEESW_EEEEENS5_IJNS4_10UnderscoreESZ_SZ_EEEEENS4_23SM90_TMA_LOAD_MULTICASTENS4_14ComposedLayoutINS4_7SwizzleILi2ELi4ELi3EEENS4_18smem_ptr_flag_bitsILi16EEENSU_INS5_IJNSA_ILi8EEESH_EEENS5_IJSH_SC_EEEEEEEvNS4_8identityES12_S1C_vS1D_EENS_8epilogue10collective6detail29Sm90TmaWarpSpecializedAdapterINS1G_15DefaultEpilogueISJ_SK_SK_NS1F_6thread17LinearCombinationISJ_Li1EffLNS1K_9ScaleType4KindE0ELNS_15FloatRoundStyleE2ESJ_EENS1_15EpilogueDefaultEEEEEvvEEEEvNT_6ParamsE:
[----:B------:R-:W0:Y:S02]  /*0000*/  LDC R1, c[0x0][0x28] ;  /* 0x00000a00ff017b82 */ /* 0x000e240000000800 */
[----:B0-----:R-:W-:Y:S01]  /*0010*/  VIADD R1, R1, 0xfffffb40 ;  /* 0xfffffb4001017836 */ /* 0x001fe20000000000 */
[----:B------:R-:W0:Y:S01]  /*0020*/  S2R R4, SR_TID.X ;  /* 0x0000000000047919 */ /* 0x000e220000002100 */
[----:B------:R-:W-:Y:S01]  /*0030*/  ELECT P0, URZ, PT ;  /* 0x00000000003f782f */ /* 0x000fe20003800000 */
[----:B------:R-:W-:Y:S01]  /*0040*/  BSSY B0, `(.L_x_0) ;  /* 0x0000015000007945 */ /* 0x000fe20003800000 */
[--C-:B0-----:R-:W-:Y:S02]  /*0050*/  SHF.R.U32.HI R0, RZ, 0x5, R4.reuse ;  /* 0x00000005ff007819 */ /* 0x101fe40000011604 */
[----:B------:R-:W-:-:S03]  /*0060*/  SHF.R.U32.HI R2, RZ, 0x7, R4 ;  /* 0x00000007ff027819 */ /* 0x000fc60000011604 */
[----:B------:R-:W0:Y:S04]  /*0070*/  SHFL.IDX PT, R3, R0, RZ, 0x1f ;  /* 0x00001fff00037589 */ /* 0x000e2800000e0000 */
[----:B------:R-:W1:Y:S01]  /*0080*/  SHFL.IDX PT, R2, R2, RZ, 0x1f ;  /* 0x00001fff02027589 */ /* 0x000e6200000e0000 */
[----:B0-----:R-:W-:Y:S02]  /*0090*/  R2UR UR9, R3 ;  /* 0x00000000030972ca */ /* 0x001fe400000e0000 */
[----:B-1----:R-:W-:-:S11]  /*00a0*/  R2UR UR5, R2 ;  /* 0x00000000020572ca */ /* 0x002fd600000e0000 */
[----:B------:R-:W-:Y:S02]  /*00b0*/  USHF.R.S32.HI UR4, URZ, 0x1f, UR9 ;  /* 0x0000001f3f047899 */ /* 0x000fe40008011409 */
[----:B------:R-:W-:Y:S02]  /*00c0*/  ISETP.NE.OR P0, PT, RZ, UR9, !P0 ;  /* 0x00000009ff007c0c */ /* 0x000fe4000c705670 */
[----:B------:R-:W-:-:S04]  /*00d0*/  ULEA.HI UR4, UR4, UR9, URZ, 0x2 ;  /* 0x0000000904047291 */ /* 0x000fc8000f8f103f */
[----:B------:R-:W-:-:S04]  /*00e0*/  ULOP3.LUT UR4, UR4, 0xfffffffc, URZ, 0xc0, !UPT ;  /* 0xfffffffc04047892 */ /* 0x000fc8000f8ec03f */
[----:B------:R-:W-:-:S03]  /*00f0*/  UIADD3 UR9, UR9, -UR4, URZ ;  /* 0x8000000409097290 */ /* 0x000fc6000fffe03f */
[----:B------:R-:W-:Y:S09]  /*0100*/  @P0 BRA `(.L_x_1) ;  /* 0x0000000000200947 */ /* 0x000ff20003800000 */
[----:B------:R-:W-:Y:S02]  /*0110*/  ULDC.64 UR6, c[0x0][0x198] ;  /* 0x0000660000067ab9 */ /* 0x000fe40000000a00 */
[----:B------:R-:W-:Y:S02]  /*0120*/  UIADD3 UR10, UP0, UR6, 0xf0, URZ ;  /* 0x000000f0060a7890 */ /* 0x000fe4000ff1e03f */
[----:B------:R-:W-:Y:S02]  /*0130*/  UIADD3 UR6, UP1, UR6, 0x1f0, URZ ;  /* 0x000001f006067890 */ /* 0x000fe4000ff3e03f */
[----:B------:R-:W-:Y:S02]  /*0140*/  UIADD3.X UR11, URZ, UR7, URZ, UP0, !UPT ;  /* 0x000000073f0b7290 */ /* 0x000fe400087fe43f */
[----:B------:R-:W-:-:S07]  /*0150*/  UIADD3.X UR7, URZ, UR7, URZ, UP1, !UPT ;  /* 0x000000073f077290 */ /* 0x000fce0008ffe43f */
[----:B------:R0:W-:Y:S02]  /*0160*/  UTMACCTL.PF [UR10] ;  /* 0x000000000a0079b9 */ /* 0x0001e40008040000 */
[----:B------:R0:W-:Y:S02]  /*0170*/  UTMACCTL.PF [UR6] ;  /* 0x00000000060079b9 */ /* 0x0001e40008040000 */
[----:B0-----:R-:W-:Y:S01]  /*0180*/  NOP ;  /* 0x0000000000007918 */ /* 0x001fe20000000000 */
.L_x_1:
[----:B------:R-:W-:Y:S05]  /*0190*/  BSYNC B0 ;  /* 0x0000000000007941 */ /* 0x000fea0003800000 */
.L_x_0:
[----:B------:R-:W0:Y:S01]  /*01a0*/  SHFL.IDX PT, R2, R0, RZ, 0x1f ;  /* 0x00001fff00027589 */ /* 0x000e2200000e0000 */
[----:B------:R-:W-:Y:S01]  /*01b0*/  UISETP.NE.AND UP0, UPT, UR9, 0x3, UPT ;  /* 0x000000030900788c */ /* 0x000fe2000bf05270 */
[----:B------:R-:W-:Y:S01]  /*01c0*/  ISETP.NE.AND P1, PT, RZ, UR5, PT ;  /* 0x00000005ff007c0c */ /* 0x000fe2000bf25270 */
[----:B------:R-:W-:Y:S02]  /*01d0*/  UIADD3 UR16, UR5, -0x1, URZ ;  /* 0xffffffff05107890 */ /* 0x000fe4000fffe03f */
[----:B------:R-:W-:Y:S02]  /*01e0*/  UISETP.EQ.OR UP0, UPT, UR9, URZ, !UP0 ;  /* 0x0000003f0900728c */ /* 0x000fe4000c702670 */
[----:B------:R-:W-:Y:S02]  /*01f0*/  UISETP.GE.U32.AND UP1, UPT, UR16, 0x2, UPT ;  /* 0x000000021000788c */ /* 0x000fe4000bf26070 */
[----:B------:R-:W-:-:S04]  /*0200*/  UISETP.EQ.AND UP0, UPT, UR5, URZ, UP0 ;  /* 0x0000003f0500728c */ /* 0x000fc80008702270 */
[----:B------:R-:W-:-:S04]  /*0210*/  USEL UR40, URZ, 0x1, !UP0 ;  /* 0x000000013f287887 */ /* 0x000fc8000c000000 */
[----:B------:R-:W-:Y:S01]  /*0220*/  USEL UR40, UR40, 0x2, UP1 ;  /* 0x0000000228287887 */ /* 0x000fe20008800000 */
[----:B0-----:R-:W-:-:S13]  /*0230*/  ISETP.NE.AND P0, PT, R2, RZ, PT ;  /* 0x000000ff0200720c */ /* 0x001fda0003f05270 */
[----:B------:R-:W-:Y:S05]  /*0240*/  @P0 BRA `(.L_x_2) ;  /* 0x0000000000580947 */ /* 0x000fea0003800000 */
[----:B------:R-:W0:Y:S01]  /*0250*/  S2UR UR8, SR_CgaCtaId ;  /* 0x00000000000879c3 */ /* 0x000e220000008800 */
[----:B------:R-:W-:Y:S01]  /*0260*/  UMOV UR4, 0x400 ;  /* 0x0000040000047882 */ /* 0x000fe20000000000 */
[----:B------:R-:W-:Y:S01]  /*0270*/  UMOV UR5, 0x1 ;  /* 0x0000000100057882 */ /* 0x000fe20000000000 */
[----:B------:R-:W-:Y:S01]  /*0280*/  UMOV UR6, 0x6 ;  /* 0x0000000600067882 */ /* 0x000fe20000000000 */
[----:B------:R-:W-:Y:S01]  /*0290*/  ELECT P0, URZ, PT ;  /* 0x00000000003f782f */ /* 0x000fe20003800000 */
[----:B------:R-:W-:-:S04]  /*02a0*/  UIADD3 UR6, -UR6, 0x100000, URZ ;  /* 0x0010000006067890 */ /* 0x000fc8000fffe13f */
[----:B------:R-:W-:Y:S02]  /*02b0*/  USHF.L.U32 UR7, UR6, 0xb, URZ ;  /* 0x0000000b06077899 */ /* 0x000fe4000800063f */
[----:B------:R-:W-:Y:S02]  /*02c0*/  USHF.L.U32 UR6, UR6, 0x1, URZ ;  /* 0x0000000106067899 */ /* 0x000fe4000800063f */
[----:B0-----:R-:W-:Y:S02]  /*02d0*/  ULEA UR8, UR8, UR4, 0x18 ;  /* 0x0000000408087291 */ /* 0x001fe4000f8ec03f */
[----:B------:R-:W-:-:S04]  /*02e0*/  UIADD3 UR4, -UR5, 0x100000, URZ ;  /* 0x0010000005047890 */ /* 0x000fc8000fffe13f */
[----:B------:R-:W-:Y:S02]  /*02f0*/  USHF.L.U32 UR5, UR4, 0xb, URZ ;  /* 0x0000000b04057899 */ /* 0x000fe4000800063f */
[----:B------:R-:W-:Y:S01]  /*0300*/  USHF.L.U32 UR4, UR4, 0x1, URZ ;  /* 0x0000000104047899 */ /* 0x000fe2000800063f */
[----:B------:R-:W0:Y:S11]  /*0310*/  FENCE.VIEW.ASYNC.S ;  /* 0x00000000000073c6 */ /* 0x000e360000000000 */
[----:B0-----:R0:W1:Y:S01]  /*0320*/  SYNCS.EXCH.64 URZ, [UR8], UR4 ;  /* 0x00000004083f75b2 */ /* 0x0010620008000100 */
[----:B------:R0:W2:Y:S01]  /*0330*/  SYNCS.EXCH.64 URZ, [UR8+0x20], UR6 ;  /* 0x00002006083f75b2 */ /* 0x0000a20008000100 */
[----:B------:R0:W3:Y:S01]  /*0340*/  SYNCS.EXCH.64 URZ, [UR8+0x8], UR4 ;  /* 0x00000804083f75b2 */ /* 0x0000e20008000100 */
[----:B------:R0:W4:Y:S01]  /*0350*/  SYNCS.EXCH.64 URZ, [UR8+0x28], UR6 ;  /* 0x00002806083f75b2 */ /* 0x0001220008000100 */
[----:B------:R0:W0:Y:S01]  /*0360*/  SYNCS.EXCH.64 URZ, [UR8+0x10], UR4 ;  /* 0x00001004083f75b2 */ /* 0x0000220008000100 */
[----:B------:R0:W0:Y:S01]  /*0370*/  SYNCS.EXCH.64 URZ, [UR8+0x30], UR6 ;  /* 0x00003006083f75b2 */ /* 0x0000220008000100 */
[----:B------:R0:W0:Y:S01]  /*0380*/  SYNCS.EXCH.64 URZ, [UR8+0x18], UR4 ;  /* 0x00001804083f75b2 */ /* 0x0000220008000100 */
[----:B------:R0:W0:Y:S01]  /*0390*/  SYNCS.EXCH.64 URZ, [UR8+0x38], UR6 ;  /* 0x00003806083f75b2 */ /* 0x0000220008000100 */
[----:B------:R-:W-:Y:S01]  /*03a0*/  NOP ;  /* 0x0000000000007918 */ /* 0x000fe20000000000 */
.L_x_2:
[----:B------:R-:W5:Y:S01]  /*03b0*/  S2UR UR13, SR_CTAID.X ;  /* 0x00000000000d79c3 */ /* 0x000f620000002500 */
[----:B------:R-:W-:Y:S01]  /*03c0*/  SHF.R.S32.HI R3, RZ, 0x1f, R4 ;  /* 0x0000001fff037819 */ /* 0x000fe20000011404 */
[----:B------:R5:W1:Y:S01]  /*03d0*/  SHFL.IDX PT, R6, R0, RZ, 0x1f ;  /* 0x00001fff00067589 */ /* 0x000a6200000e0000 */
[----:B0-----:R-:W-:Y:S01]  /*03e0*/  ULDC UR4, c[0x0][0x150] ;  /* 0x0000540000047ab9 */ /* 0x001fe20000000800 */
[----:B------:R-:W-:Y:S02]  /*03f0*/  ELECT P0, URZ, PT ;  /* 0x00000000003f782f */ /* 0x000fe40003800000 */
[----:B------:R-:W-:Y:S01]  /*0400*/  LEA.HI R3, R3, R4, RZ, 0x7 ;  /* 0x0000000403037211 */ /* 0x000fe200078f38ff */
[----:B------:R-:W-:Y:S01]  /*0410*/  ULDC UR5, c[0x0][0x154] ;  /* 0x0000550000057ab9 */ /* 0x000fe20000000800 */
[----:B------:R-:W-:Y:S01]  /*0420*/  SHF.R.S32.HI R7, RZ, 0x1f, R2 ;  /* 0x0000001fff077819 */ /* 0x000fe20000011402 */
[----:B------:R-:W0:Y:S01]  /*0430*/  S2UR UR10, SR_CTAID.Y ;  /* 0x00000000000a79c3 */ /* 0x000e220000002600 */
[----:B------:R-:W-:Y:S01]  /*0440*/  LOP3.LUT R3, R3, 0xffffff80, RZ, 0xc0, !PT ;  /* 0xffffff8003037812 */ /* 0x000fe200078ec0ff */
[----:B------:R-:W-:Y:S01]  /*0450*/  ULDC UR8, c[0x0][0x144] ;  /* 0x0000510000087ab9 */ /* 0x000fe20000000800 */
[----:B------:R-:W-:Y:S01]  /*0460*/  LEA.HI R7, R7, R2, RZ, 0x2 ;  /* 0x0000000207077211 */ /* 0x000fe200078f10ff */
[----:B------:R-:W-:Y:S01]  /*0470*/  NOP ;  /* 0x0000000000007918 */ /* 0x000fe20000000000 */
[----:B------:R-:W-:Y:S01]  /*0480*/  NOP ;  /* 0x0000000000007918 */ /* 0x000fe20000000000 */
[----:B------:R-:W-:Y:S01]  /*0490*/  IMAD.IADD R3, R4, 0x1, -R3 ;  /* 0x0000000104037824 */ /* 0x000fe200078e0a03 */
[----:B------:R-:W-:Y:S01]  /*04a0*/  LOP3.LUT R7, R7, 0x3ffffffc, RZ, 0xc0, !PT ;  /* 0x3ffffffc07077812 */ /* 0x000fe200078ec0ff */
[----:B------:R-:W-:Y:S01]  /*04b0*/  ULDC UR11, c[0x0][0x148] ;  /* 0x00005200000b7ab9 */ /* 0x000fe20000000800 */
[----:B------:R-:W-:-:S02]  /*04c0*/  IMAD.MOV.U32 R17, RZ, RZ, 0x1 ;  /* 0x00000001ff117424 */ /* 0x000fc400078e00ff */
[----:B------:R-:W-:Y:S01]  /*04d0*/  SHF.R.S32.HI R4, RZ, 0x1f, R3 ;  /* 0x0000001fff047819 */ /* 0x000fe20000011403 */
[----:B------:R-:W-:-:S03]  /*04e0*/  IMAD.IADD R2, R2, 0x1, -R7 ;  /* 0x0000000102027824 */ /* 0x000fc600078e0a07 */
[----:B------:R-:W-:Y:S02]  /*04f0*/  LEA.HI R4, R4, R3, RZ, 0x3 ;  /* 0x0000000304047211 */ /* 0x000fe400078f18ff */
[----:B-----5:R-:W-:Y:S02]  /*0500*/  I2FP.F32.U32 R5, UR13 ;  /* 0x0000000d00057c45 */ /* 0x020fe40008201000 */
[--C-:B------:R-:W-:Y:S02]  /*0510*/  SHF.R.S32.HI R0, RZ, 0x3, R4.reuse ;  /* 0x00000003ff007819 */ /* 0x100fe40000011404 */
[----:B-1----:R-:W-:Y:S01]  /*0520*/  ISETP.NE.OR P0, PT, R6, RZ, !P0 ;  /* 0x000000ff0600720c */ /* 0x002fe20004705670 */
[----:B------:R-:W-:Y:S01]  /*0530*/  FMUL R8, R5, UR4 ;  /* 0x0000000405087c20 */ /* 0x000fe20008400000 */
[----:B------:R-:W-:-:S04]  /*0540*/  SHF.R.S32.HI R5, RZ, 0x1f, R4 ;  /* 0x0000001fff057819 */ /* 0x000fc80000011404 */
[----:B------:R-:W-:Y:S01]  /*0550*/  LEA.HI R5, R5, R0, RZ, 0x2 ;  /* 0x0000000005057211 */ /* 0x000fe200078f10ff */
[----:B------:R-:W1:Y:S03]  /*0560*/  F2I.U32.TRUNC.NTZ R8, R8 ;  /* 0x0000000800087305 */ /* 0x000e66000020f000 */
[----:B------:R-:W-:-:S03]  /*0570*/  LOP3.LUT R5, R5, 0xfffffffc, RZ, 0xc0, !PT ;  /* 0xfffffffc05057812 */ /* 0x000fc600078ec0ff */
[----:B------:R-:W-:Y:S01]  /*0580*/  VOTEU.ALL UP0, P0 ;  /* 0x00000000003f7886 */ /* 0x000fe20000000000 */
[----:B------:R-:W-:Y:S01]  /*0590*/  VOTEU.ALL UP1, P0 ;  /* 0x00000000003f7886 */ /* 0x000fe20000020000 */
[----:B------:R-:W-:Y:S01]  /*05a0*/  IMAD.IADD R5, R0, 0x1, -R5 ;  /* 0x0000000100057824 */ /* 0x000fe200078e0a05 */
[----:B0-----:R-:W-:Y:S02]  /*05b0*/  I2FP.F32.U32 R0, UR10 ;  /* 0x0000000a00007c45 */ /* 0x001fe40008201000 */
[----:B------:R-:W0:Y:S01]  /*05c0*/  @!UP0 S2UR UR7, SR_CgaCtaId ;  /* 0x00000000000789c3 */ /* 0x000e220000008800 */
[----:B------:R-:W-:Y:S01]  /*05d0*/  IMAD R2, R2, 0x4, R5 ;  /* 0x0000000402027824 */ /* 0x000fe200078e0205 */
[----:B------:R-:W-:Y:S01]  /*05e0*/  @!UP0 UMOV UR6, 0x400 ;  /* 0x0000040000068882 */ /* 0x000fe20000000000 */
[----:B------:R-:W-:Y:S01]  /*05f0*/  FMUL R4, R0, UR5 ;  /* 0x0000000500047c20 */ /* 0x000fe20008400000 */
[----:B-1----:R-:W-:Y:S02]  /*0600*/  R2UR UR4, R8 ;  /* 0x00000000080472ca */ /* 0x002fe400000e0000 */
[----:B------:R-:W-:-:S03]  /*0610*/  LEA.HI R0, R2, R2, RZ, 0x1 ;  /* 0x0000000202007211 */ /* 0x000fc600078f08ff */
[----:B------:R-:W1:Y:S01]  /*0620*/  F2I.U32.TRUNC.NTZ R4, R4 ;  /* 0x0000000400047305 */ /* 0x000e62000020f000 */
[----:B------:R-:W-:-:S05]  /*0630*/  LOP3.LUT R5, R0, 0xfffffffe, RZ, 0xc0, !PT ;  /* 0xfffffffe00057812 */ /* 0x000fca00078ec0ff */
[----:B------:R-:W-:Y:S02]  /*0640*/  IMAD.IADD R5, R2, 0x1, -R5 ;  /* 0x0000000102057824 */ /* 0x000fe400078e0a05 */
[----:B------:R-:W-:-:S04]  /*0650*/  UIADD3 UR4, -UR4, URZ, URZ ;  /* 0x0000003f04047290 */ /* 0x000fc8000fffe13f */
[----:B------:R-:W-:Y:S01]  /*0660*/  UIMAD UR8, UR8, UR4, UR13 ;  /* 0x00000004080872a4 */ /* 0x000fe2000f8e020d */
[----:B-1----:R-:W-:Y:S02]  /*0670*/  R2UR UR12, R4 ;  /* 0x00000000040c72ca */ /* 0x002fe400000e0000 */
[----:B------:R-:W-:Y:S01]  /*0680*/  UMOV UR4, 0x20 ;  /* 0x0000002000047882 */ /* 0x000fe20000000000 */
[----:B------:R-:W1:Y:S02]  /*0690*/  LDC R4, c[0x0][0x140] ;  /* 0x00005000ff047b82 */ /* 0x000e640000000800 */
[----:B------:R-:W-:Y:S01]  /*06a0*/  ISETP.NE.AND P3, PT, R5, UR8, PT ;  /* 0x0000000805007c0c */ /* 0x000fe2000bf65270 */
[----:B------:R-:W-:-:S04]  /*06b0*/  @!UP0 UIADD3 UR4, -UR4, 0x100000, URZ ;  /* 0x0010000004048890 */ /* 0x000fc8000fffe13f */
[----:B------:R-:W-:Y:S02]  /*06c0*/  @!UP0 USHF.L.U32 UR5, UR4, 0xb, URZ ;  /* 0x0000000b04058899 */ /* 0x000fe4000800063f */
[----:B------:R-:W-:Y:S01]  /*06d0*/  @!UP0 USHF.L.U32 UR4, UR4, 0x1, URZ ;  /* 0x0000000104048899 */ /* 0x000fe2000800063f */
[C---:B------:R-:W-:Y:S01]  /*06e0*/  SHF.L.U32 R5, R2.reuse, 0x2, RZ ;  /* 0x0000000202057819 */ /* 0x040fe200000006ff */
[----:B0-----:R-:W-:Y:S01]  /*06f0*/  @!UP0 ULEA UR6, UR7, UR6, 0x18 ;  /* 0x0000000607068291 */ /* 0x001fe2000f8ec03f */
[----:B------:R-:W-:Y:S02]  /*0700*/  VOTEU.ALL UP0, P0 ;  /* 0x00000000003f7886 */ /* 0x000fe40000000000 */
[----:B------:R-:W-:Y:S02]  /*0710*/  LOP3.LUT R152, R2, 0xc, R5, 0x78, !PT ;  /* 0x0000000c02987812 */ /* 0x000fe400078e7805 */
[----:B------:R-:W-:Y:S01]  /*0720*/  LOP3.LUT P0, RZ, R3, 0x7, RZ, 0xc0, !PT ;  /* 0x0000000703ff7812 */ /* 0x000fe2000780c0ff */
[----:B------:R-:W-:-:S03]  /*0730*/  UIADD3 UR12, -UR12, URZ, URZ ;  /* 0x0000003f0c0c7290 */ /* 0x000fc6000fffe13f */
[C---:B------:R-:W-:Y:S02]  /*0740*/  ISETP.LT.U32.AND P0, PT, R152.reuse, 0x4, !P0 ;  /* 0x000000049800780c */ /* 0x040fe40004701070 */
[----:B------:R-:W-:Y:S01]  /*0750*/  @P3 LEA.HI R0, R152, R152, RZ, 0x1 ;  /* 0x0000009898003211 */ /* 0x000fe200078f08ff */
[----:B------:R-:W0:Y:S02]  /*0760*/  FENCE.VIEW.ASYNC.S ;  /* 0x00000000000073c6 */ /* 0x000e240000000000 */
[----:B0-----:R-:W0:Y:S01]  /*0770*/  @!UP0 SYNCS.EXCH.64 URZ, [UR6+0x50], UR4 ;  /* 0x00005004063f85b2 */ /* 0x001e220008000100 */
[----:B------:R-:W-:Y:S02]  /*0780*/  @P3 SHF.R.S32.HI R0, RZ, 0x1, R0 ;  /* 0x00000001ff003819 */ /* 0x000fe40000011400 */
[----:B-1----:R-:W-:Y:S01]  /*0790*/  ISETP.EQ.U32.AND P2, PT, R4, 0x1, PT ;  /* 0x000000010400780c */ /* 0x002fe20003f42070 */
[----:B------:R1:W0:Y:S01]  /*07a0*/  @!UP1 SYNCS.EXCH.64 URZ, [UR6+0x58], UR4 ;  /* 0x00005804063f95b2 */ /* 0x0002220008000100 */
[----:B------:R-:W-:Y:S01]  /*07b0*/  NOP ;  /* 0x0000000000007918 */ /* 0x000fe20000000000 */
[----:B-1----:R-:W-:-:S06]  /*07c0*/  UIMAD UR4, UR11, UR12, UR10 ;  /* 0x0000000c0b0472a4 */ /* 0x002fcc000f8e020a */
[----:B------:R-:W-:Y:S02]  /*07d0*/  @P3 ISETP.NE.AND P4, PT, R0, UR4, PT ;  /* 0x0000000400003c0c */ /* 0x000fe4000bf85270 */
[----:B------:R-:W-:Y:S02]  /*07e0*/  SEL R0, RZ, 0x1, !P0 ;  /* 0x00000001ff007807 */ /* 0x000fe40004000000 */
[----:B------:R-:W-:-:S04]  /*07f0*/  @P3 SEL R17, RZ, 0x1, P4 ;  /* 0x00000001ff113807 */ /* 0x000fc80002000000 */
[----:B------:R-:W-:Y:S01]  /*0800*/  LOP3.LUT R17, R17, R0, RZ, 0xc0, !PT ;  /* 0x0000000011117212 */ /* 0x000fe200078ec0ff */
[----:B------:R-:W-:Y:S06]  /*0810*/  @!P2 BRA `(.L_x_3) ;  /* 0x000000000008a947 */ /* 0x000fec0003800000 */
[----:B0-234-:R-:W-:Y:S01]  /*0820*/  UCGABAR_ARV ;  /* 0x00000000000079c7 */ /* 0x01dfe20008000000 */
[----:B------:R-:W-:Y:S05]  /*0830*/  BRA `(.L_x_4) ;  /* 0x0000000000047947 */ /* 0x000fea0003800000 */
.L_x_3:
[----:B0-234-:R-:W-:Y:S01]  /*0840*/  NOP ;  /* 0x0000000000007918 */ /* 0x01dfe20000000000 */
.L_x_4:
[----:B------:R-:W-:Y:S01]  /*0850*/  ULDC UR4, c[0x0][0x65c] ;  /* 0x0001970000047ab9 */ /* 0x000fe20000000800 */
[----:B------:R-:W-:Y:S01]  /*0860*/  UMOV UR5, URZ ;  /* 0x0000003f00057c82 */ /* 0x000fe20008000000 */
[----:B------:R-:W-:-:S03]  /*0870*/  UISETP.NE.AND UP0, UPT, UR4, 0x1, UPT ;  /* 0x000000010400788c */ /* 0x000fc6000bf05270 */
[----:B------:R-:W-:Y:S01]  /*0880*/  UMOV UR4, UR13 ;  /* 0x0000000d00047c82 */ /* 0x000fe20008000000 */
[----:B------:R-:W-:Y:S02]  /*0890*/  UP2UR UR45, UPR, URZ, 0x1 ;  /* 0x000000013f2d7883 */ /* 0x000fe40008000000 */
[----:B------:R-:W-:Y:S02]  /*08a0*/  PLOP3.LUT P0, PT, PT, PT, UP0, 0x80, 0x0 ;  /* 0x000000000000781c */ /* 0x000fe40003f0f008 */
[----:B------:R-:W-:Y:S02]  /*08b0*/  PLOP3.LUT P3, PT, PT, PT, UP0, 0x80, 0x0 ;  /* 0x000000000000781c */ /* 0x000fe40003f6f008 */
[----:B------:R-:W-:Y:S01]  /*08c0*/  PLOP3.LUT P5, PT, PT, PT, UP0, 0x80, 0x0 ;  /* 0x000000000000781c */ /* 0x000fe20003faf008 */
[----:B------:R-:W-:Y:S01]  /*08d0*/  @UP0 ULDC UR14, c[0x0][0x10] ;  /* 0x00000400000e0ab9 */ /* 0x000fe20000000800 */
[----:B------:R-:W-:Y:S01]  /*08e0*/  @UP0 UMOV UR6, UR10 ;  /* 0x0000000a00060c82 */ /* 0x000fe20008000000 */
[----:B------:R-:W-:Y:S01]  /*08f0*/  @UP0 UMOV UR7, URZ ;  /* 0x0000003f00070c82 */ /* 0x000fe20008000000 */
[----:B------:R-:W-:Y:S01]  /*0900*/  PLOP3.LUT P4, PT, PT, PT, UP0, 0x80, 0x0 ;  /* 0x000000000000781c */ /* 0x000fe20003f8f008 */
[----:B------:R-:W-:-:S03]  /*0910*/  @UP0 UIMAD.WIDE.U32 UR14, UR13, UR14, UR6 ;  /* 0x0000000e0d0e02a5 */ /* 0x000fc6000f8e0006 */
[----:B------:R-:W-:Y:S01]  /*0920*/  @!UP0 ULDC UR7, c[0x0][0xc] ;  /* 0x0000030000078ab9 */ /* 0x000fe20000000800 */
[----:B------:R-:W-:Y:S01]  /*0930*/  @UP0 UMOV UR6, URZ ;  /* 0x0000003f00060c82 */ /* 0x000fe20008000000 */
[----:B------:R-:W-:Y:S01]  /*0940*/  @!UP0 UIMAD.WIDE.U32 UR4, UR10, UR7, UR4 ;  /* 0x000000070a0482a5 */ /* 0x000fe2000f8e0004 */
[----:B------:R-:W-:Y:S01]  /*0950*/  IMAD.U32 R2, RZ, RZ, UR14 ;  /* 0x0000000eff027e24 */ /* 0x000fe2000f8e00ff */
[----:B------:R-:W-:Y:S02]  /*0960*/  @UP0 UIADD3 UR6, UR15, UR6, URZ ;  /* 0x000000060f060290 */ /* 0x000fe4000fffe03f */
[----:B------:R-:W-:Y:S02]  /*0970*/  IMAD.U32 R3, RZ, RZ, UR15 ;  /* 0x0000000fff037e24 */ /* 0x000fe4000f8e00ff */
[----:B------:R-:W-:Y:S01]  /*0980*/  @P0 IMAD.MOV.U32 R7, RZ, RZ, R2 ;  /* 0x000000ffff070224 */ /* 0x000fe200078e0002 */
[----:B------:R-:W-:Y:S01]  /*0990*/  MOV R3, UR5 ;  /* 0x0000000500037c02 */ /* 0x000fe20008000f00 */
[----:B------:R-:W-:-:S02]  /*09a0*/  IMAD.U32 R5, RZ, RZ, UR5 ;  /* 0x00000005ff057e24 */ /* 0x000fc4000f8e00ff */
[----:B------:R-:W-:Y:S02]  /*09b0*/  IMAD.U32 R2, RZ, RZ, UR4 ;  /* 0x00000004ff027e24 */ /* 0x000fe4000f8e00ff */
[----:B------:R-:W-:Y:S02]  /*09c0*/  @P3 IMAD.U32 R6, RZ, RZ, UR6 ;  /* 0x00000006ff063e24 */ /* 0x000fe4000f8e00ff */
[----:B------:R-:W-:Y:S02]  /*09d0*/  @!P5 IMAD.MOV.U32 R6, RZ, RZ, R5 ;  /* 0x000000ffff06d224 */ /* 0x000fe400078e0005 */
[----:B------:R-:W-:Y:S02]  /*09e0*/  @!P4 IMAD.MOV.U32 R7, RZ, RZ, R2 ;  /* 0x000000ffff07c224 */ /* 0x000fe400078e0002 */
[----:B------:R-:W-:Y:S01]  /*09f0*/  IMAD.U32 R4, RZ, RZ, UR4 ;  /* 0x00000004ff047e24 */ /* 0x000fe2000f8e00ff */
[----:B------:R0:W-:Y:S04]  /*0a00*/  STL [R1+0x200], R6 ;  /* 0x0002000601007387 */ /* 0x0001e80000100800 */
[----:B------:R0:W-:Y:S01]  /*0a10*/  STL [R1+0x204], R7 ;  /* 0x0002040701007387 */ /* 0x0001e20000100800 */
[----:B------:R-:W-:Y:S05]  /*0a20*/  @!P2 BRA `(.L_x_5) ;  /* 0x00000000000ca947 */ /* 0x000fea0003800000 */
[----:B------:R-:W-:Y:S01]  /*0a30*/  UCGABAR_WAIT ;  /* 0x0000000000007dc7 */ /* 0x000fe20008000000 */
[----:B------:R-:W-:Y:S01]  /*0a40*/  CCTL.IVALL ;  /* 0x00000000ff00798f */ /* 0x000fe20002000000 */
[----:B------:R-:W-:Y:S05]  /*0a50*/  BRA `(.L_x_6) ;  /* 0x0000000000047947 */ /* 0x000fea0003800000 */
.L_x_5:
[----:B------:R-:W-:Y:S06]  /*0a60*/  BAR.SYNC.DEFER_BLOCKING 0x0 ;  /* 0x0000000000007b1d */ /* 0x000fec0000010000 */
.L_x_6:
[----:B------:R-:W-:Y:S05]  /*0a70*/  @!P1 BRA `(.L_x_7) ;  /* 0x0000015400a49947 */ /* 0x000fea0003800000 */
[----:B------:R-:W-:-:S06]  /*0a80*/  UISETP.GT.U32.AND UP0, UPT, UR16, 0x1, UPT ;  /* 0x000000011000788c */ /* 0x000fcc000bf04070 */
[----:B------:R-:W-:-:S13]  /*0a90*/  PLOP3.LUT P0, PT, PT, PT, UP0, 0x80, 0x0 ;  /* 0x000000000000781c */ /* 0x000fda0003f0f008 */
[----:B------:R-:W-:Y:S05]  /*0aa0*/  @P0 EXIT ;  /* 0x000000000000094d */ /* 0x000fea0003800000 */
[----:B------:R-:W-:Y:S01]  /*0ab0*/  ULDC.64 UR4, c[0x0][0x650] ;  /* 0x0001940000047ab9 */ /* 0x000fe20000000a00 */
[----:B------:R-:W-:Y:S01]  /*0ac0*/  UMOV UR41, 0xffffffff ;  /* 0xffffffff00297882 */ /* 0x000fe20000000000 */
[----:B------:R-:W-:Y:S01]  /*0ad0*/  ISETP.GE.U32.AND P0, PT, R7, UR4, PT ;  /* 0x0000000407007c0c */ /* 0x000fe2000bf06070 */
[----:B------:R-:W-:Y:S01]  /*0ae0*/  UMOV UR42, 0xffffffff ;  /* 0xffffffff002a7882 */ /* 0x000fe20000000000 */
[----:B------:R-:W-:Y:S01]  /*0af0*/  UMOV UR43, 0xffffffff ;  /* 0xffffffff002b7882 */ /* 0x000fe20000000000 */
[----:B------:R-:W-:Y:S02]  /*0b00*/  PRMT R0, RZ, 0x7610, R0 ;  /* 0x00007610ff007816 */ /* 0x000fe40000000000 */
[----:B------:R-:W-:-:S13]  /*0b10*/  ISETP.GE.U32.AND.EX P0, PT, R6, UR5, PT, P0 ;  /* 0x0000000506007c0c */ /* 0x000fda000bf06100 */
[----:B------:R-:W-:Y:S05]  /*0b20*/  @P0 BRA `(.L_x_8) ;  /* 0x0000000400480947 */ /* 0x000fea0003800000 */
[----:B------:R-:W-:Y:S01]  /*0b30*/  ULDC.64 UR16, c[0x0][0x628] ;  /* 0x00018a0000107ab9 */ /* 0x000fe20000000a00 */
[C---:B------:R-:W-:Y:S01]  /*0b40*/  R2UR UR19, R7.reuse ;  /* 0x00000000071372ca */ /* 0x040fe200000e0000 */
[----:B------:R-:W-:Y:S01]  /*0b50*/  ULDC UR18, c[0x0][0x630] ;  /* 0x00018c0000127ab9 */ /* 0x000fe20000000800 */
[----:B------:R-:W-:Y:S02]  /*0b60*/  ISETP.NE.U32.AND P0, PT, RZ, UR16, PT ;  /* 0x00000010ff007c0c */ /* 0x000fe4000bf05070 */
[----:B------:R-:W-:Y:S02]  /*0b70*/  R2UR UR4, R7 ;  /* 0x00000000070472ca */ /* 0x000fe400000e0000 */
[----:B------:R-:W-:Y:S02]  /*0b80*/  ISETP.NE.AND.EX P0, PT, RZ, UR17, PT, P0 ;  /* 0x00000011ff007c0c */ /* 0x000fe4000bf05300 */
[----:B------:R-:W-:-:S11]  /*0b90*/  R2UR UR5, R6 ;  /* 0x00000000060572ca */ /* 0x000fd600000e0000 */
[----:B------:R-:W-:Y:S05]  /*0ba0*/  @!P0 BRA `(.L_x_9) ;  /* 0x0000000000308947 */ /* 0x000fea0003800000 */
[----:B------:R-:W-:Y:S01]  /*0bb0*/  R2UR UR4, R7 ;  /* 0x00000000070472ca */ /* 0x000fe200000e0000 */
[----:B------:R-:W-:Y:S01]  /*0bc0*/  ULDC UR9, c[0x0][0x634] ;  /* 0x00018d0000097ab9 */ /* 0x000fe20000000800 */
[----:B------:R-:W-:-:S11]  /*0bd0*/  R2UR UR13, R6 ;  /* 0x00000000060d72ca */ /* 0x000fd600000e0000 */
[----:B------:R-:W-:-:S04]  /*0be0*/  UIADD3 UR9, UP0, UR4, UR9, URZ ;  /* 0x0000000904097290 */ /* 0x000fc8000ff1e03f */
[----:B------:R-:W-:-:S04]  /*0bf0*/  UIADD3.X UR13, URZ, UR13, URZ, UP0, !UPT ;  /* 0x0000000d3f0d7290 */ /* 0x000fc800087fe43f */
[----:B------:R-:W-:-:S04]  /*0c00*/  UIMAD.WIDE.U32 UR4, UR13, UR16, URZ ;  /* 0x000000100d0472a5 */ /* 0x000fc8000f8e003f */
[----:B------:R-:W-:Y:S02]  /*0c10*/  UIMAD.WIDE.U32 UR6, UP0, UR9, UR17, UR4 ;  /* 0x00000011090672a5 */ /* 0x000fe4000f800004 */
[----:B------:R-:W-:Y:S02]  /*0c20*/  UIMAD.WIDE.U32 UR4, UR9, UR16, URZ ;  /* 0x00000010090472a5 */ /* 0x000fe4000f8e003f */
[----:B------:R-:W-:Y:S02]  /*0c30*/  UIADD3.X UR15, URZ, URZ, URZ, UP0, !UPT ;  /* 0x0000003f3f0f7290 */ /* 0x000fe400087fe43f */
[----:B------:R-:W-:Y:S01]  /*0c40*/  UIADD3 URZ, UP0, UR5, UR6, URZ ;  /* 0x00000006053f7290 */ /* 0x000fe2000ff1e03f */
[----:B------:R-:W-:-:S03]  /*0c50*/  UMOV UR14, UR7 ;  /* 0x00000007000e7c82 */ /* 0x000fc60008000000 */
[----:B------:R-:W-:-:S12]  /*0c60*/  UIMAD.WIDE.U32.X UR4, UR13, UR17, UR14, UP0 ;  /* 0x000000110d0472a5 */ /* 0x000fd800080e040e */
.L_x_9:
[----:B------:R-:W-:Y:S01]  /*0c70*/  USHF.R.U64 UR43, UR4, UR18, UR5 ;  /* 0x00000012042b7299 */ /* 0x000fe20008001205 */
[----:B------:R-:W-:Y:S01]  /*0c80*/  R2UR UR7, R6 ;  /* 0x00000000060772ca */ /* 0x000fe200000e0000 */
[----:B------:R-:W-:Y:S02]  /*0c90*/  USHF.R.U32.HI UR4, URZ, UR18, UR5 ;  /* 0x000000123f047299 */ /* 0x000fe40008011605 */
[----:B------:R-:W-:Y:S01]  /*0ca0*/  UIADD3 UR5, UP0, URZ, -UR43, URZ ;  /* 0x8000002b3f057290 */ /* 0x000fe2000ff1e03f */
[----:B------:R-:W-:Y:S01]  /*0cb0*/  ULDC.64 UR14, c[0x0][0x620] ;  /* 0x00018800000e7ab9 */ /* 0x000fe20000000a00 */
[----:B------:R-:W-:Y:S02]  /*0cc0*/  UMOV UR6, UR19 ;  /* 0x0000001300067c82 */ /* 0x000fe40008000000 */
[----:B------:R-:W-:Y:S01]  /*0cd0*/  UIADD3.X UR4, URZ, ~UR4, URZ, UP0, !UPT ;  /* 0x800000043f047290 */ /* 0x000fe200087fe43f */
[----:B------:R-:W-:Y:S01]  /*0ce0*/  ULDC UR9, c[0x0][0x618] ;  /* 0x0001860000097ab9 */ /* 0x000fe20000000800 */
[----:B------:R-:W-:-:S02]  /*0cf0*/  UIMAD UR12, UR11, UR12, UR10 ;  /* 0x0000000c0b0c72a4 */ /* 0x000fc4000f8e020a */
[----:B------:R-:W-:Y:S02]  /*0d00*/  UIMAD UR4, UR4, UR14, URZ ;  /* 0x0000000e040472a4 */ /* 0x000fe4000f8e023f */
[----:B------:R-:W-:Y:S02]  /*0d10*/  UIMAD.WIDE.U32 UR6, UR5, UR14, UR6 ;  /* 0x0000000e050672a5 */ /* 0x000fe4000f8e0006 */
[----:B------:R-:W-:Y:S01]  /*0d20*/  UIMAD UR4, UR5, UR15, UR4 ;  /* 0x0000000f050472a4 */ /* 0x000fe2000f8e0204 */
[----:B------:R-:W-:Y:S01]  /*0d30*/  ULDC UR10, c[0x0][0x608] ;  /* 0x00018200000a7ab9 */ /* 0x000fe20000000800 */
[----:B------:R-:W-:Y:S02]  /*0d40*/  ULDC UR18, c[0x0][0x658] ;  /* 0x0001960000127ab9 */ /* 0x000fe40000000800 */
[----:B------:R-:W-:Y:S01]  /*0d50*/  UIADD3 UR7, UR7, UR4, URZ ;  /* 0x0000000407077290 */ /* 0x000fe2000fffe03f */
[----:B------:R-:W-:Y:S02]  /*0d60*/  UMOV UR11, 0xffffffff ;  /* 0xffffffff000b7882 */ /* 0x000fe40000000000 */
[----:B------:R-:W-:Y:S01]  /*0d70*/  ULDC.64 UR4, c[0x0][0x640] ;  /* 0x0001900000047ab9 */ /* 0x000fe20000000a00 */
[----:B------:R-:W-:Y:S01]  /*0d80*/  USHF.R.U64 UR16, UR6, UR9, UR7 ;  /* 0x0000000906107299 */ /* 0x000fe20008001207 */
[----:B------:R-:W-:Y:S01]  /*0d90*/  ISETP.NE.U32.AND P0, PT, RZ, UR4, PT ;  /* 0x00000004ff007c0c */ /* 0x000fe2000bf05070 */
[----:B------:R-:W-:-:S02]  /*0da0*/  USHF.R.U32.HI UR7, URZ, UR9, UR7 ;  /* 0x000000093f077299 */ /* 0x000fc40008011607 */
[----:B------:R-:W-:Y:S01]  /*0db0*/  USHF.L.U32 UR6, UR11, UR18, URZ ;  /* 0x000000120b067299 */ /* 0x000fe2000800063f */
[----:B------:R-:W-:Y:S01]  /*0dc0*/  ISETP.NE.AND.EX P0, PT, RZ, UR5, PT, P0 ;  /* 0x00000005ff007c0c */ /* 0x000fe2000bf05300 */
[----:B------:R-:W-:Y:S02]  /*0dd0*/  USHF.R.U64 UR22, UR16, UR10, UR7 ;  /* 0x0000000a10167299 */ /* 0x000fe40008001207 */
[----:B------:R-:W-:Y:S02]  /*0de0*/  USHF.R.U32.HI UR7, URZ, UR10, UR7 ;  /* 0x0000000a3f077299 */ /* 0x000fe40008011607 */
[----:B------:R-:W-:Y:S02]  /*0df0*/  UISETP.NE.AND UP1, UPT, UR45, URZ, UPT ;  /* 0x0000003f2d00728c */ /* 0x000fe4000bf25270 */
[----:B------:R-:W-:Y:S01]  /*0e00*/  USHF.R.U64 UR23, UR22, UR18, UR7 ;  /* 0x0000001216177299 */ /* 0x000fe20008001207 */
[----:B------:R-:W-:Y:S01]  /*0e10*/  ULDC UR17, c[0x0][0x600] ;  /* 0x0001800000117ab9 */ /* 0x000fe20000000800 */
[----:B------:R-:W-:-:S02]  /*0e20*/  ULOP3.LUT UR13, URZ, UR6, URZ, 0x33, !UPT ;  /* 0x000000063f0d7292 */ /* 0x000fc4000f8e333f */
[----:B------:R-:W-:Y:S02]  /*0e30*/  UIADD3 UR15, UR17, -0x1, URZ ;  /* 0xffffffff110f7890 */ /* 0x000fe4000fffe03f */
[----:B------:R-:W-:Y:S02]  /*0e40*/  USEL UR12, UR8, UR12, !UP1 ;  /* 0x0000000c080c7287 */ /* 0x000fe4000c800000 */
[----:B------:R-:W-:Y:S01]  /*0e50*/  USHF.R.U32.HI UR7, URZ, UR18, UR7 ;  /* 0x000000123f077299 */ /* 0x000fe20008011607 */
[----:B------:R-:W-:Y:S01]  /*0e60*/  ULDC UR19, c[0x0][0x648] ;  /* 0x0001920000137ab9 */ /* 0x000fe20000000800 */
[----:B------:R-:W-:Y:S01]  /*0e70*/  ULDC UR20, c[0x0][0x638] ;  /* 0x00018e0000147ab9 */ /* 0x000fe20000000800 */
[----:B------:R-:W-:Y:S01]  /*0e80*/  UMOV UR21, 0x1 ;  /* 0x0000000100157882 */ /* 0x000fe20000000000 */
[----:B------:R-:W-:Y:S01]  /*0e90*/  UMOV UR6, UR23 ;  /* 0x0000001700067c82 */ /* 0x000fe20008000000 */
[----:B------:R-:W-:Y:S07]  /*0ea0*/  @!P0 BRA `(.L_x_10) ;  /* 0x0000000000308947 */ /* 0x000fee0003800000 */
[----:B------:R-:W-:Y:S02]  /*0eb0*/  ULDC UR10, c[0x0][0x64c] ;  /* 0x00019300000a7ab9 */ /* 0x000fe40000000800 */
        /* <DEDUP_REMOVED lines=8> */
[----:B------:R-:W-:-:S07]  /*0f40*/  UIMAD.WIDE.U32.X UR4, UR14, UR5, UR10, UP0 ;  /* 0x000000050e0472a5 */ /* 0x000fce00080e040a */
[----:B------:R-:W-:Y:S01]  /*0f50*/  UMOV UR6, UR4 ;  /* 0x0000000400067c82 */ /* 0x000fe20008000000 */
[----:B------:R-:W-:-:S05]  /*0f60*/  UMOV UR7, UR5 ;  /* 0x0000000500077c82 */ /* 0x000fca0008000000 */
.L_x_10:
[----:B------:R-:W-:Y:S01]  /*0f70*/  USHF.R.U64 UR5, UR6, UR19, UR7 ;  /* 0x0000001306057299 */ /* 0x000fe20008001207 */
[----:B------:R-:W-:Y:S01]  /*0f80*/  IMAD.MOV.U32 R0, RZ, RZ, 0x1 ;  /* 0x00000001ff007424 */ /* 0x000fe200078e00ff */
[----:B------:R-:W-:Y:S02]  /*0f90*/  USHF.L.U32 UR4, UR21, UR18, URZ ;  /* 0x0000001215047299 */ /* 0x000fe4000800063f */
[----:B------:R-:W-:Y:S02]  /*0fa0*/  ULOP3.LUT UR13, UR22, UR13, URZ, 0xc0, !UPT ;  /* 0x0000000d160d7292 */ /* 0x000fe4000f8ec03f */
[----:B------:R-:W-:Y:S02]  /*0fb0*/  UIADD3 UR6, -UR5, URZ, URZ ;  /* 0x0000003f05067290 */ /* 0x000fe4000fffe13f */
[----:B------:R-:W-:Y:S02]  /*0fc0*/  UIMAD UR13, UR4, UR5, UR13 ;  /* 0x00000005040d72a4 */ /* 0x000fe4000f8e020d */
[----:B------:R-:W-:-:S02]  /*0fd0*/  ULOP3.LUT UR15, UR16, UR15, URZ, 0xc0, !UPT ;  /* 0x0000000f100f7292 */ /* 0x000fc4000f8ec03f */
[----:B------:R-:W-:Y:S01]  /*0fe0*/  UIMAD UR4, UR6, UR20, UR23 ;  /* 0x00000014060472a4 */ /* 0x000fe2000f8e0217 */
[----:B------:R-:W-:Y:S01]  /*0ff0*/  ULDC UR5, c[0x0][0x610] ;  /* 0x0001840000057ab9 */ /* 0x000fe20000000800 */
[----:B------:R-:W-:Y:S02]  /*1000*/  UISETP.NE.AND UP0, UPT, UR45, URZ, UPT ;  /* 0x0000003f2d00728c */ /* 0x000fe4000bf05270 */
[----:B------:R-:W-:Y:S02]  /*1010*/  UIMAD UR12, UR13, UR5, UR12 ;  /* 0x000000050d0c72a4 */ /* 0x000fe4000f8e020c */
[----:B------:R-:W-:-:S04]  /*1020*/  UIMAD UR4, UR4, UR17, UR15 ;  /* 0x00000011040472a4 */ /* 0x000fc8000f8e020f */
[----:B------:R-:W-:Y:S02]  /*1030*/  USEL UR42, UR4, UR12, !UP0 ;  /* 0x0000000c042a7287 */ /* 0x000fe4000c000000 */
[----:B------:R-:W-:-:S12]  /*1040*/  USEL UR41, UR12, UR4, !UP0 ;  /* 0x000000040c297287 */ /* 0x000fd8000c000000 */
.L_x_8:
[----:B------:R-:W-:-:S08]  /*1050*/  NOP ;  /* 0x0000000000007918 */ /* 0x000fd00000000000 */
[----:B------:R-:W1:Y:S02]  /*1060*/  USETMAXREG.TRY_ALLOC.CTAPOOL UP0, 0xf0 ;  /* 0x000000f0000079c8 */ /* 0x000e640008000600 */
[----:B-1----:R-:W-:-:S13]  /*1070*/  PLOP3.LUT P0, PT, PT, PT, UP0, 0x80, 0x0 ;  /* 0x000000000000781c */ /* 0x002fda0003f0f008 */
[----:B------:R-:W-:Y:S05]  /*1080*/  @!P0 BRA `(.L_x_8) ;  /* 0xfffffffc00f08947 */ /* 0x000fea000383ffff */
[----:B------:R-:W-:Y:S01]  /*1090*/  ULDC.64 UR4, c[0x0][0x598] ;  /* 0x0001660000047ab9 */ /* 0x000fe20000000a00 */
[----:B------:R-:W-:Y:S01]  /*10a0*/  ULDC.64 UR36, c[0x0][0x208] ;  /* 0x0000820000247ab9 */ /* 0x000fe20000000a00 */
[----:B------:R-:W-:-:S04]  /*10b0*/  ISETP.NE.U32.AND P0, PT, RZ, UR4, PT ;  /* 0x00000004ff007c0c */ /* 0x000fc8000bf05070 */
[----:B------:R-:W-:-:S13]  /*10c0*/  ISETP.NE.AND.EX P0, PT, RZ, UR5, PT, P0 ;  /* 0x00000005ff007c0c */ /* 0x000fda000bf05300 */
[----:B------:R-:W-:Y:S05]  /*10d0*/  @!P0 BRA `(.L_x_11) ;  /* 0x00000000001c8947 */ /* 0x000fea0003800000 */
[----:B------:R-:W1:Y:S02]  /*10e0*/  LDC.64 R2, c[0x0][0x598] ;  /* 0x00016600ff027b82 */ /* 0x000e640000000a00 */
[----:B-1----:R-:W2:Y:S02]  /*10f0*/  LDG.E.64 R2, desc[UR36][R2.64] ;  /* 0x0000002402027981 */ /* 0x002ea4000c1e1b00 */
[----:B--2---:R-:W-:-:S04]  /*1100*/  ISETP.NE.U32.AND P0, PT, R2, RZ, PT ;  /* 0x000000ff0200720c */ /* 0x004fc80003f05070 */
[----:B------:R-:W-:-:S13]  /*1110*/  ISETP.NE.AND.EX P0, PT, R3, RZ, PT, P0 ;  /* 0x000000ff0300720c */ /* 0x000fda0003f05300 */
[----:B------:R-:W-:Y:S05]  /*1120*/  @!P0 BRA `(.L_x_11) ;  /* 0x0000000000088947 */ /* 0x000fea0003800000 */
[----:B------:R1:W5:Y:S01]  /*1130*/  LD.E R2, desc[UR36][R2.64] ;  /* 0x0000002402027980 */ /* 0x000362000c101900 */
[----:B------:R-:W-:Y:S05]  /*1140*/  BRA `(.L_x_12) ;  /* 0x0000000000247947 */ /* 0x000fea0003800000 */
.L_x_11:
[----:B------:R-:W-:Y:S02]  /*1150*/  ULDC.64 UR4, c[0x0][0x588] ;  /* 0x0001620000047ab9 */ /* 0x000fe40000000a00 */
[----:B------:R-:W-:-:S04]  /*1160*/  ISETP.NE.U32.AND P0, PT, RZ, UR4, PT ;  /* 0x00000004ff007c0c */ /* 0x000fc8000bf05070 */
[----:B------:R-:W-:-:S13]  /*1170*/  ISETP.NE.AND.EX P0, PT, RZ, UR5, PT, P0 ;  /* 0x00000005ff007c0c */ /* 0x000fda000bf05300 */
[----:B------:R-:W-:Y:S05]  /*1180*/  @!P0 BRA `(.L_x_13) ;  /* 0x00000000000c8947 */ /* 0x000fea0003800000 */
[----:B------:R-:W1:Y:S02]  /*1190*/  LDC.64 R2, c[0x0][0x588] ;  /* 0x00016200ff027b82 */ /* 0x000e640000000a00 */
[----:B-1----:R2:W5:Y:S01]  /*11a0*/  LDG.E R2, desc[UR36][R2.64] ;  /* 0x0000002402027981 */ /* 0x002562000c1e1900 */
[----:B------:R-:W-:Y:S05]  /*11b0*/  BRA `(.L_x_12) ;  /* 0x0000000000087947 */ /* 0x000fea0003800000 */
.L_x_13:
[----:B------:R-:W-:Y:S02]  /*11c0*/  ULDC UR4, c[0x0][0x580] ;  /* 0x0001600000047ab9 */ /* 0x000fe40000000800 */
[----:B------:R-:W-:-:S07]  /*11d0*/  IMAD.U32 R2, RZ, RZ, UR4 ;  /* 0x00000004ff027e24 */ /* 0x000fce000f8e00ff */
.L_x_12:
[----:B------:R-:W-:Y:S02]  /*11e0*/  ULDC.64 UR4, c[0x0][0x5a0] ;  /* 0x0001680000047ab9 */ /* 0x000fe40000000a00 */
[----:B------:R-:W-:-:S04]  /*11f0*/  ISETP.NE.U32.AND P0, PT, RZ, UR4, PT ;  /* 0x00000004ff007c0c */ /* 0x000fc8000bf05070 */
[----:B------:R-:W-:-:S13]  /*1200*/  ISETP.NE.AND.EX P0, PT, RZ, UR5, PT, P0 ;  /* 0x00000005ff007c0c */ /* 0x000fda000bf05300 */
[----:B------:R-:W-:Y:S05]  /*1210*/  @!P0 BRA `(.L_x_14) ;  /* 0x00000000001c8947 */ /* 0x000fea0003800000 */
[----:B------:R-:W3:Y:S02]  /*1220*/  LDC.64 R4, c[0x0][0x5a0] ;  /* 0x00016800ff047b82 */ /* 0x000ee40000000a00 */
[----:B---3--:R-:W3:Y:S02]  /*1230*/  LDG.E.64 R4, desc[UR36][R4.64] ;  /* 0x0000002404047981 */ /* 0x008ee4000c1e1b00 */
[----:B---3--:R-:W-:-:S04]  /*1240*/  ISETP.NE.U32.AND P0, PT, R4, RZ, PT ;  /* 0x000000ff0400720c */ /* 0x008fc80003f05070 */
[----:B------:R-:W-:-:S13]  /*1250*/  ISETP.NE.AND.EX P0, PT, R5, RZ, PT, P0 ;  /* 0x000000ff0500720c */ /* 0x000fda0003f05300 */
[----:B------:R-:W-:Y:S05]  /*1260*/  @!P0 BRA `(.L_x_14) ;  /* 0x0000000000088947 */ /* 0x000fea0003800000 */
[----:B------:R3:W5:Y:S01]  /*1270*/  LD.E R16, desc[UR36][R4.64] ;  /* 0x0000002404107980 */ /* 0x000762000c101900 */
[----:B------:R-:W-:Y:S05]  /*1280*/  BRA `(.L_x_15) ;  /* 0x0000000000247947 */ /* 0x000fea0003800000 */
.L_x_14:
[----:B------:R-:W-:Y:S02]  /*1290*/  ULDC.64 UR4, c[0x0][0x590] ;  /* 0x0001640000047ab9 */ /* 0x000fe40000000a00 */
[----:B------:R-:W-:-:S04]  /*12a0*/  ISETP.NE.U32.AND P0, PT, RZ, UR4, PT ;  /* 0x00000004ff007c0c */ /* 0x000fc8000bf05070 */
[----:B------:R-:W-:-:S13]  /*12b0*/  ISETP.NE.AND.EX P0, PT, RZ, UR5, PT, P0 ;  /* 0x00000005ff007c0c */ /* 0x000fda000bf05300 */
[----:B------:R-:W-:Y:S05]  /*12c0*/  @!P0 BRA `(.L_x_16) ;  /* 0x00000000000c8947 */ /* 0x000fea0003800000 */
[----:B------:R-:W3:Y:S02]  /*12d0*/  LDC.64 R4, c[0x0][0x590] ;  /* 0x00016400ff047b82 */ /* 0x000ee40000000a00 */
[----:B---3--:R4:W5:Y:S01]  /*12e0*/  LDG.E R16, desc[UR36][R4.64] ;  /* 0x0000002404107981 */ /* 0x008962000c1e1900 */
[----:B------:R-:W-:Y:S05]  /*12f0*/  BRA `(.L_x_15) ;  /* 0x0000000000087947 */ /* 0x000fea0003800000 */
.L_x_16:
[----:B------:R-:W-:Y:S02]  /*1300*/  ULDC UR4, c[0x0][0x584] ;  /* 0x0001610000047ab9 */ /* 0x000fe40000000800 */
[----:B------:R-:W-:-:S07]  /*1310*/  MOV R16, UR4 ;  /* 0x0000000400107c02 */ /* 0x000fce0008000f00 */
.L_x_15:
[----:B------:R-:W-:-:S13]  /*1320*/  LOP3.LUT P0, RZ, R0, 0xff, RZ, 0xc0, !PT ;  /* 0x000000ff00ff7812 */ /* 0x000fda000780c0ff */
[----:B------:R-:W-:Y:S05]  /*1330*/  @!P0 EXIT ;  /* 0x000000000000894d */ /* 0x000fea0003800000 */
[----:B------:R-:W-:Y:S01]  /*1340*/  ULDC UR4, c[0x0][0x28c] ;  /* 0x0000a30000047ab9 */ /* 0x000fe20000000800 */
[----:B------:R-:W-:Y:S01]  /*1350*/  UMOV UR38, URZ ;  /* 0x0000003f00267c82 */ /* 0x000fe20008000000 */
[----:B------:R-:W-:Y:S01]  /*1360*/  UIADD3 UR4, UR4, 0x1f, URZ ;  /* 0x0000001f04047890 */ /* 0x000fe2000fffe03f */
[----:B------:R-:W-:-:S03]  /*1370*/  UMOV UR39, URZ ;  /* 0x0000003f00277c82 */ /* 0x000fc60008000000 */
[----:B------:R-:W-:-:S04]  /*1380*/  USHF.R.S32.HI UR5, URZ, 0x1f, UR4 ;  /* 0x0000001f3f057899 */ /* 0x000fc80008011404 */
[----:B------:R-:W-:-:S04]  /*1390*/  ULEA.HI UR5, UR5, UR4, URZ, 0x5 ;  /* 0x0000000405057291 */ /* 0x000fc8000f8f283f */
[----:B------:R-:W-:-:S12]  /*13a0*/  USHF.R.S32.HI UR44, URZ, 0x5, UR5 ;  /* 0x000000053f2c7899 */ /* 0x000fd80008011405 */
.L_x_544:
[----:B------:R-:W0:Y:S01]  /*13b0*/  S2R R0, SR_TID.X ;  /* 0x0000000000007919 */ /* 0x000e220000002100 */
[----:B-1----:R-:W1:Y:S01]  /*13c0*/  S2UR UR7, SR_CgaCtaId ;  /* 0x00000000000779c3 */ /* 0x002e620000008800 */
[----:B------:R-:W-:Y:S02]  /*13d0*/  UMOV UR6, 0x400 ;  /* 0x0000040000067882 */ /* 0x000fe40000000000 */
[----:B-1----:R-:W-:Y:S01]  /*13e0*/  ULEA UR6, UR7, UR6, 0x18 ;  /* 0x0000000607067291 */ /* 0x002fe2000f8ec03f */
[----:B0-----:R-:W-:-:S04]  /*13f0*/  LOP3.LUT R0, R0, 0x80, RZ, 0xc0, !PT ;  /* 0x0000008000007812 */ /* 0x001fc800078ec0ff */
[----:B------:R-:W-:-:S06]  /*1400*/  SHF.R.U32.HI R0, RZ, 0x7, R0 ;  /* 0x00000007ff007819 */ /* 0x000fcc0000011600 */
[----:B------:R-:W0:Y:S02]  /*1410*/  SHFL.IDX PT, R0, R0, RZ, 0x1f ;  /* 0x00001fff00007589 */ /* 0x000e2400000e0000 */
[----:B0-----:R-:W-:-:S13]  /*1420*/  R2UR UR4, R0 ;  /* 0x00000000000472ca */ /* 0x001fda00000e0000 */
[----:B------:R-:W-:-:S04]  /*1430*/  ULEA.HI UR5, UR4, UR4, URZ, 0x1 ;  /* 0x0000000404057291 */ /* 0x000fc8000f8f083f */
[----:B------:R-:W-:-:S04]  /*1440*/  ULOP3.LUT UR5, UR5, 0xffffe, URZ, 0xc0, !UPT ;  /* 0x000ffffe05057892 */ /* 0x000fc8000f8ec03f */
[----:B------:R-:W-:-:S03]  /*1450*/  UIADD3 UR5, UR4, -UR5, URZ ;  /* 0x8000000504057290 */ /* 0x000fc6000fffe03f */
[----:B------:R-:W-:Y:S01]  /*1460*/  ULDC UR4, c[0x0][0x28c] ;  /* 0x0000a30000047ab9 */ /* 0x000fe20000000800 */
[----:B------:R-:W-:Y:S01]  /*1470*/  ULEA UR5, UR5, UR6, 0xc ;  /* 0x0000000605057291 */ /* 0x000fe2000f8e603f */
[----:B------:R-:W-:-:S03]  /*1480*/  ISETP.LT.AND P0, PT, RZ, UR4, PT ;  /* 0x00000004ff007c0c */ /* 0x000fc6000bf01270 */
[----:B------:R-:W-:-:S04]  /*1490*/  UIADD3 UR5, UR5, 0x100, URZ ;  /* 0x0000010005057890 */ /* 0x000fc8000fffe03f */
[----:B------:R-:W-:-:S04]  /*14a0*/  USHF.R.U32.HI UR5, URZ, 0x4, UR5 ;  /* 0x000000043f057899 */ /* 0x000fc80008011605 */
[----:B------:R-:W-:Y:S02]  /*14b0*/  ULOP3.LUT UR46, UR5, 0x3fff, URZ, 0xc0, !UPT ;  /* 0x00003fff052e7892 */ /* 0x000fe4000f8ec03f */
[----:B---3--:R-:W-:Y:S10]  /*14c0*/  @P0 BRA `(.L_x_17) ;  /* 0x0000000000400947 */ /* 0x008ff40003800000 */
[----:B------:R-:W-:Y:S01]  /*14d0*/  MOV R0, 0x0 ;  /* 0x0000000000007802 */ /* 0x000fe20000000f00 */
[----:B------:R-:W-:Y:S01]  /*14e0*/  ULDC.64 UR4, c[0x4][0x68] ;  /* 0x01001a0000047ab9 */ /* 0x000fe20000000a00 */
[----:B------:R-:W-:Y:S01]  /*14f0*/  ULDC.64 UR6, c[0x4][0x8] ;  /* 0x0100020000067ab9 */ /* 0x000fe20000000a00 */
[----:B---34-:R-:W-:Y:S01]  /*1500*/  IMAD.U32 R4, RZ, RZ, UR4 ;  /* 0x00000004ff047e24 */ /* 0x018fe2000f8e00ff */
[----:B------:R0:W1:Y:S01]  /*1510*/  LDC.64 R14, c[0x4][R0] ;  /* 0x01000000000e7b82 */ /* 0x0000620000000a00 */
[----:B------:R-:W-:Y:S01]  /*1520*/  IMAD.U32 R5, RZ, RZ, UR5 ;  /* 0x00000005ff057e24 */ /* 0x000fe2000f8e00ff */
[----:B------:R-:W-:Y:S01]  /*1530*/  ULDC.64 UR4, c[0x4][0x70] ;  /* 0x01001c0000047ab9 */ /* 0x000fe20000000a00 */
[----:B------:R-:W-:Y:S01]  /*1540*/  IMAD.U32 R10, RZ, RZ, UR6 ;  /* 0x00000006ff0a7e24 */ /* 0x000fe2000f8e00ff */
[----:B------:R-:W-:Y:S01]  /*1550*/  MOV R8, 0x1e1 ;  /* 0x000001e100087802 */ /* 0x000fe20000000f00 */
[----:B------:R-:W-:Y:S02]  /*1560*/  IMAD.U32 R6, RZ, RZ, UR4 ;  /* 0x00000004ff067e24 */ /* 0x000fe4000f8e00ff */
[----:B------:R-:W-:-:S02]  /*1570*/  IMAD.U32 R7, RZ, RZ, UR5 ;  /* 0x00000005ff077e24 */ /* 0x000fc4000f8e00ff */
[----:B------:R-:W-:Y:S02]  /*1580*/  IMAD.U32 R11, RZ, RZ, UR7 ;  /* 0x00000007ff0b7e24 */ /* 0x000fe4000f8e00ff */
[----:B------:R-:W-:Y:S02]  /*1590*/  IMAD.MOV.U32 R12, RZ, RZ, 0x1 ;  /* 0x00000001ff0c7424 */ /* 0x000fe400078e00ff */
[----:B0-----:R-:W-:-:S07]  /*15a0*/  IMAD.MOV.U32 R13, RZ, RZ, RZ ;  /* 0x000000ffff0d7224 */ /* 0x001fce00078e00ff */
[----:B------:R-:W-:-:S07]  /*15b0*/  LEPC R20, `(.L_x_17) ;  /* 0x000000001014794e */ /* 0x000fce0000000000 */
[----:B-12--5:R-:W-:Y:S05]  /*15c0*/  CALL.ABS.NOINC R14 ;  /* 0x000000000e007343 */ /* 0x026fea0003c00000 */
.L_x_17:
[----:B------:R-:W-:-:S06]  /*15d0*/  ULOP3.LUT UR4, UR40, 0x1, URZ, 0xfc, !UPT ;  /* 0x0000000128047892 */ /* 0x000fcc000f8efc3f */
[----:B------:R-:W-:-:S05]  /*15e0*/  IMAD.U32 R0, RZ, RZ, UR4 ;  /* 0x00000004ff007e24 */ /* 0x000fca000f8e00ff */
[----:B------:R-:W-:-:S13]  /*15f0*/  ISETP.NE.AND P0, PT, R0, 0x3, PT ;  /* 0x000000030000780c */ /* 0x000fda0003f05270 */
[----:B------:R-:W-:Y:S05]  /*1600*/  @!P0 BRA `(.L_x_18) ;  /* 0x0000000000048947 */ /* 0x000fea0003800000 */
[----:B------:R-:W-:Y:S01]  /*1610*/  BPT.TRAP 0x1 ;  /* 0x000000040000795c */ /* 0x000fe20000300000 */
.L_x_18:
[----:B------:R-:W0:Y:S01]  /*1620*/  S2UR UR5, SR_CgaCtaId ;  /* 0x00000000000579c3 */ /* 0x000e220000008800 */
[----:B------:R-:W-:Y:S01]  /*1630*/  UMOV UR4, 0x400 ;  /* 0x0000040000047882 */ /* 0x000fe20000000000 */
[----:B---34-:R-:W-:Y:S02]  /*1640*/  IMAD.U32 R5, RZ, RZ, UR39 ;  /* 0x00000027ff057e24 */ /* 0x018fe4000f8e00ff */
[----:B--2---:R-:W-:-:S05]  /*1650*/  IMAD.U32 R3, RZ, RZ, UR38 ;  /* 0x00000026ff037e24 */ /* 0x004fca000f8e00ff */
[----:B------:R-:W-:Y:S01]  /*1660*/  SHF.L.U32 R3, R3, 0x1f, RZ ;  /* 0x0000001f03037819 */ /* 0x000fe200000006ff */
[----:B0-----:R-:W-:-:S06]  /*1670*/  ULEA UR4, UR5, UR4, 0x18 ;  /* 0x0000000405047291 */ /* 0x001fcc000f8ec03f */
[----:B------:R-:W-:-:S05]  /*1680*/  IMAD.U32 R0, RZ, RZ, UR4 ;  /* 0x00000004ff007e24 */ /* 0x000fca000f8e00ff */
[----:B------:R-:W-:-:S04]  /*1690*/  LEA R4, R5, R0, 0x3 ;  /* 0x0000000005047211 */ /* 0x000fc800078e18ff */
[----:B------:R0:W1:Y:S01]  /*16a0*/  SYNCS.PHASECHK.TRANS64.TRYWAIT P1, [R4+URZ], R3 ;  /* 0x00000003040075a7 */ /* 0x000062000802017f */
[----:B------:R-:W-:Y:S05]  /*16b0*/  @!P0 BRA `(.L_x_19) ;  /* 0x0000000000048947 */ /* 0x000fea0003800000 */
[----:B------:R-:W-:Y:S01]  /*16c0*/  BPT.TRAP 0x1 ;  /* 0x000000040000795c */ /* 0x000fe20000300000 */
.L_x_19:
[----:B-1----:R-:W-:Y:S05]  /*16d0*/  @P1 BRA `(.L_x_20) ;  /* 0x0000000000081947 */ /* 0x002fea0003800000 */
[----:B------:R-:W1:Y:S02]  /*16e0*/  SYNCS.PHASECHK.TRANS64.TRYWAIT P1, [R4+URZ], R3 ;  /* 0x00000003040075a7 */ /* 0x000e64000802017f */
[----:B-1----:R-:W-:Y:S05]  /*16f0*/  @!P1 BRA `(.L_x_21) ;  /* 0x0000016000949947 */ /* 0x002fea0003800000 */
.L_x_20:
[----:B------:R-:W-:-:S04]  /*1700*/  UISETP.LT.AND UP0, UPT, UR44, 0x1, UPT ;  /* 0x000000012c00788c */ /* 0x000fc8000bf01270 */
[----:B------:R-:W-:-:S06]  /*1710*/  USEL UR4, UR44, 0x1, UP0 ;  /* 0x000000012c047887 */ /* 0x000fcc0008000000 */
[----:B01----:R-:W-:Y:S01]  /*1720*/  IMAD.U32 R4, RZ, RZ, UR4 ;  /* 0x00000004ff047e24 */ /* 0x003fe2000f8e00ff */
[----:B------:R-:W-:Y:S05]  /*1730*/  WARPSYNC.ALL ;  /* 0x0000000000007948 */ /* 0x000fea0003800000 */
[----:B------:R-:W-:-:S04]  /*1740*/  IADD3 R4, -R4, UR44, RZ ;  /* 0x0000002c04047c10 */ /* 0x000fc8000fffe1ff */
[----:B------:R-:W-:Y:S02]  /*1750*/  ISETP.GE.AND P1, PT, R4, 0x1, PT ;  /* 0x000000010400780c */ /* 0x000fe40003f26270 */
[----:B------:R-:W-:Y:S01]  /*1760*/  R2UR UR4, R0 ;  /* 0x00000000000472ca */ /* 0x000fe200000e0000 */
[----:B------:R-:W-:Y:S01]  /*1770*/  ULOP3.LUT UR8, UR46, 0x10000, URZ, 0xfc, !UPT ;  /* 0x000100002e087892 */ /* 0x000fe2000f8efc3f */
[----:B------:R-:W-:Y:S01]  /*1780*/  WARPGROUP.ARRIVE ;  /* 0x00000000000079c5 */ /* 0x000fe20000000000 */
[----:B------:R-:W-:Y:S01]  /*1790*/  UMOV UR5, 0x80000020 ;  /* 0x8000002000057882 */ /* 0x000fe20000000000 */
[----:B------:R-:W-:Y:S01]  /*17a0*/  UMOV UR7, 0x80000020 ;  /* 0x8000002000077882 */ /* 0x000fe20000000000 */
[----:B------:R-:W-:-:S08]  /*17b0*/  ULEA UR10, UR39, UR8, 0xa ;  /* 0x00000008270a7291 */ /* 0x000fd0000f8e503f */
[----:B------:R-:W-:-:S04]  /*17c0*/  UIADD3 UR4, UR4, 0x10100, URZ ;  /* 0x0001010004047890 */ /* 0x000fc8000fffe03f */
[----:B------:R-:W-:-:S04]  /*17d0*/  USHF.R.U32.HI UR4, URZ, 0x4, UR4 ;  /* 0x000000043f047899 */ /* 0x000fc80008011604 */
[----:B------:R-:W-:-:S04]  /*17e0*/  ULOP3.LUT UR4, UR4, 0x3fff, URZ, 0xc0, !UPT ;  /* 0x00003fff04047892 */ /* 0x000fc8000f8ec03f */
[----:B------:R-:W-:-:S03]  /*17f0*/  ULOP3.LUT UR9, UR4, 0x10000, URZ, 0xfc, !UPT ;  /* 0x0001000004097892 */ /* 0x000fc6000f8efc3f */
[----:B------:R-:W-:Y:S01]  /*1800*/  UMOV UR4, UR10 ;  /* 0x0000000a00047c82 */ /* 0x000fe20008000000 */
[----:B------:R-:W-:-:S07]  /*1810*/  ULEA UR11, UR39, UR9, 0xa ;  /* 0x00000009270b7291 */ /* 0x000fce000f8e503f */
[----:B------:R-:W-:Y:S02]  /*1820*/  UMOV UR6, UR11 ;  /* 0x0000000b00067c82 */ /* 0x000fe40008000000 */
[----:B------:R-:W-:Y:S01]  /*1830*/  HGMMA.64x256x16.F32 R24, gdesc[UR4], RZ, !UPT, gsb0 ;  /* 0x03e00000041879f0 */ /* 0x000fe2000c0008ff */
[----:B------:R-:W-:Y:S01]  /*1840*/  UIADD3 UR4, UR10, 0x200, URZ ;  /* 0x000002000a047890 */ /* 0x000fe2000fffe03f */
[----:B------:R-:W-:Y:S01]  /*1850*/  UMOV UR5, 0x80000020 ;  /* 0x8000002000057882 */ /* 0x000fe20000000000 */
[----:B------:R-:W-:Y:S02]  /*1860*/  WARPGROUP.DEPBAR.LE gsb0, 0x0 ;  /* 0x00008000000079c5 */ /* 0x000fe40000010000 */
[----:B------:R-:W-:Y:S01]  /*1870*/  STL.64 [R1], R24 ;  /* 0x0000001801007387 */ /* 0x000fe20000100a00 */
[----:B------:R-:W-:Y:S01]  /*1880*/  IMAD.MOV.U32 R235, RZ, RZ, R51 ;  /* 0x000000ffffeb7224 */ /* 0x000fe200078e0033 */
[----:B------:R-:W-:Y:S01]  /*1890*/  MOV R230, R56 ;  /* 0x0000003800e67202 */ /* 0x000fe20000000f00 */
[----:B------:R-:W-:Y:S01]  /*18a0*/  IMAD.MOV.U32 R234, RZ, RZ, R52 ;  /* 0x000000ffffea7224 */ /* 0x000fe200078e0034 */
[----:B------:R-:W-:Y:S01]  /*18b0*/  STL.64 [R1+0x8], R26 ;  /* 0x0000081a01007387 */ /* 0x000fe20000100a00 */
        /* <DEDUP_REMOVED lines=47> */
[----:B------:R-:W-:Y:S01]  /*1bb0*/  MOV R8, R147 ;  /* 0x0000009300087202 */ /* 0x000fe20000000f00 */
[----:B------:R-:W-:Y:S01]  /*1bc0*/  IMAD.MOV.U32 R165, RZ, RZ, R81 ;  /* 0x000000ffffa57224 */ /* 0x000fe200078e0051 */
[----:B------:R0:W-:Y:S01]  /*1bd0*/  STL [R1+0x68], R50 ;  /* 0x0000683201007387 */ /* 0x0001e20000100800 */
[----:B------:R-:W-:-:S02]  /*1be0*/  IMAD.MOV.U32 R166, RZ, RZ, R82 ;  /* 0x000000ffffa67224 */ /* 0x000fc400078e0052 */
[----:B------:R-:W-:Y:S01]  /*1bf0*/  IMAD.MOV.U32 R167, RZ, RZ, R83 ;  /* 0x000000ffffa77224 */ /* 0x000fe200078e0053 */
[----:B------:R-:W-:Y:S01]  /*1c00*/  STL [R1+0x2b8], R152 ;  /* 0x0002b89801007387 */ /* 0x000fe20000100800 */
[----:B------:R-:W-:Y:S02]  /*1c10*/  IMAD.MOV.U32 R169, RZ, RZ, R85 ;  /* 0x000000ffffa97224 */ /* 0x000fe400078e0055 */
[----:B------:R-:W-:Y:S02]  /*1c20*/  IMAD.MOV.U32 R170, RZ, RZ, R86 ;  /* 0x000000ffffaa7224 */ /* 0x000fe400078e0056 */
[----:B------:R-:W-:Y:S02]  /*1c30*/  IMAD.MOV.U32 R171, RZ, RZ, R87 ;  /* 0x000000ffffab7224 */ /* 0x000fe400078e0057 */
[----:B------:R-:W-:Y:S02]  /*1c40*/  IMAD.MOV.U32 R172, RZ, RZ, R88 ;  /* 0x000000ffffac7224 */ /* 0x000fe400078e0058 */
[----:B------:R-:W-:-:S02]  /*1c50*/  IMAD.MOV.U32 R173, RZ, RZ, R89 ;  /* 0x000000ffffad7224 */ /* 0x000fc400078e0059 */
[----:B------:R-:W-:Y:S02]  /*1c60*/  IMAD.MOV.U32 R174, RZ, RZ, R90 ;  /* 0x000000ffffae7224 */ /* 0x000fe400078e005a */
        /* <DEDUP_REMOVED lines=52> */
[----:B0-----:R-:W-:-:S06]  /*1fb0*/  WARPGROUP.ARRIVE ;  /* 0x00000000000079c5 */ /* 0x001fcc0000000000 */
[----:B------:R-:W-:Y:S03]  /*1fc0*/  HGMMA.64x256x16.F32 R24, gdesc[UR4], RZ, !UPT, gsb0 ;  /* 0x03e00000041879f0 */ /* 0x000fe6000c0008ff */
[----:B------:R-:W-:Y:S02]  /*1fd0*/  WARPGROUP.DEPBAR.LE gsb0, 0x0 ;  /* 0x00008000000079c5 */ /* 0x000fe40000010000 */
[----:B------:R-:W-:Y:S04]  /*1fe0*/  STL.64 [R1+0x2b0], R150 ;  /* 0x0002b09601007387 */ /* 0x000fe80000100a00 */
        /* <DEDUP_REMOVED lines=20> */
[----:B------:R0:W-:Y:S04]  /*2130*/  STL.64 [R1+0x208], R108 ;  /* 0x0002086c01007387 */ /* 0x0001e80000100a00 */
[----:B0-----:R-:W2:Y:S04]  /*2140*/  LDL.LU R108, [R1] ;  /* 0x00000000016c7983 */ /* 0x001ea80000300800 */
[----:B------:R-:W2:Y:S04]  /*2150*/  LDL.LU R109, [R1+0x4] ;  /* 0x00000400016d7983 */ /* 0x000ea80000300800 */
        /* <DEDUP_REMOVED lines=24> */
[----:B------:R-:W2:Y:S01]  /*22e0*/  LDL.LU R134, [R1+0x68] ;  /* 0x0000680001867983 */ /* 0x000ea20000300800 */
[----:B------:R-:W-:Y:S01]  /*22f0*/  IMAD.MOV.U32 R135, RZ, RZ, R235 ;  /* 0x000000ffff877224 */ /* 0x000fe200078e00eb */
[----:B------:R-:W-:Y:S01]  /*2300*/  MOV R137, R233 ;  /* 0x000000e900897202 */ /* 0x000fe20000000f00 */
[----:B------:R-:W-:Y:S01]  /*2310*/  IMAD.MOV.U32 R136, RZ, RZ, R234 ;  /* 0x000000ffff887224 */ /* 0x000fe200078e00ea */
[----:B------:R-:W-:Y:S01]  /*2320*/  MOV R144, R226 ;  /* 0x000000e200907202 */ /* 0x000fe20000000f00 */
[----:B------:R-:W-:Y:S01]  /*2330*/  IMAD.MOV.U32 R138, RZ, RZ, R232 ;  /* 0x000000ffff8a7224 */ /* 0x000fe200078e00e8 */
[----:B------:R-:W-:Y:S01]  /*2340*/  MOV R151, R219 ;  /* 0x000000db00977202 */ /* 0x000fe20000000f00 */
[----:B------:R-:W-:Y:S01]  /*2350*/  IMAD.MOV.U32 R139, RZ, RZ, R231 ;  /* 0x000000ffff8b7224 */ /* 0x000fe200078e00e7 */
[----:B------:R-:W-:Y:S01]  /*2360*/  UIADD3 UR4, UR10, 0x2, URZ ;  /* 0x000000020a047890 */ /* 0x000fe2000fffe03f */
[----:B------:R-:W-:Y:S01]  /*2370*/  IMAD.MOV.U32 R140, RZ, RZ, R230 ;  /* 0x000000ffff8c7224 */ /* 0x000fe200078e00e6 */
[----:B------:R-:W-:Y:S01]  /*2380*/  MOV R230, R9 ;  /* 0x0000000900e67202 */ /* 0x000fe20000000f00 */
[----:B------:R-:W-:Y:S01]  /*2390*/  IMAD.MOV.U32 R141, RZ, RZ, R229 ;  /* 0x000000ffff8d7224 */ /* 0x000fe200078e00e5 */
[----:B------:R-:W-:Y:S01]  /*23a0*/  UIADD3 UR6, UR11, 0x2, URZ ;  /* 0x000000020b067890 */ /* 0x000fe2000fffe03f */
[----:B------:R-:W-:Y:S01]  /*23b0*/  IMAD.MOV.U32 R142, RZ, RZ, R228 ;  /* 0x000000ffff8e7224 */ /* 0x000fe200078e00e4 */
[----:B------:R-:W-:Y:S01]  /*23c0*/  UMOV UR5, 0x80000020 ;  /* 0x8000002000057882 */ /* 0x000fe20000000000 */
[----:B------:R-:W-:Y:S01]  /*23d0*/  IMAD.MOV.U32 R143, RZ, RZ, R227 ;  /* 0x000000ffff8f7224 */ /* 0x000fe200078e00e3 */
[----:B------:R-:W-:Y:S01]  /*23e0*/  UMOV UR7, 0x80000020 ;  /* 0x8000002000077882 */ /* 0x000fe20000000000 */
[----:B------:R-:W-:-:S02]  /*23f0*/  IMAD.MOV.U32 R145, RZ, RZ, R225 ;  /* 0x000000ffff917224 */ /* 0x000fc400078e00e1 */
[----:B------:R-:W-:Y:S02]  /*2400*/  IMAD.MOV.U32 R146, RZ, RZ, R224 ;  /* 0x000000ffff927224 */ /* 0x000fe400078e00e0 */
[----:B------:R-:W-:Y:S01]  /*2410*/  IMAD.MOV.U32 R147, RZ, RZ, R223 ;  /* 0x000000ffff937224 */ /* 0x000fe200078e00df */
[----:B------:R-:W-:Y:S01]  /*2420*/  MOV R223, R18 ;  /* 0x0000001200df7202 */ /* 0x000fe20000000f00 */
        /* <DEDUP_REMOVED lines=19> */
[----:B------:R-:W-:-:S06]  /*2560*/  IMAD.MOV.U32 R235, RZ, RZ, R3 ;  /* 0x000000ffffeb7224 */ /* 0x000fcc00078e0003 */
[----:B--2---:R-:W-:-:S06]  /*2570*/  WARPGROUP.ARRIVE ;  /* 0x00000000000079c5 */ /* 0x004fcc0000000000 */
[----:B------:R-:W-:Y:S03]  /*2580*/  HGMMA.64x256x16.F32 R108, gdesc[UR4], R108, gsb0 ;  /* 0x03e00000046c79f0 */ /* 0x000fe6000800086c */
[----:B------:R-:W-:Y:S02]  /*2590*/  WARPGROUP.DEPBAR.LE gsb0, 0x0 ;  /* 0x00008000000079c5 */ /* 0x000fe40000010000 */
[----:B------:R-:W-:Y:S04]  /*25a0*/  STL.64 [R1], R108 ;  /* 0x0000006c01007387 */ /* 0x000fe80000100a00 */
        /* <DEDUP_REMOVED lines=63> */
[----:B0-----:R1:W5:Y:S04]  /*29a0*/  LDL.LU R152, [R1+0x2b8] ;  /* 0x0002b80001987983 */ /* 0x0013680000300800 */
[----:B------:R-:W2:Y:S04]  /*29b0*/  LDL.LU.64 R150, [R1+0x2b0] ;  /* 0x0002b00001967983 */ /* 0x000ea80000300a00 */
        /* <DEDUP_REMOVED lines=20> */
[----:B------:R-:W2:Y:S01]  /*2b00*/  LDL.LU.64 R108, [R1+0x208] ;  /* 0x00020800016c7983 */ /* 0x000ea20000300a00 */
[----:B------:R-:W-:Y:S01]  /*2b10*/  UIADD3 UR4, UR10, 0x202, URZ ;  /* 0x000002020a047890 */ /* 0x000fe2000fffe03f */
[----:B------:R-:W-:Y:S01]  /*2b20*/  UMOV UR5, 0x80000020 ;  /* 0x8000002000057882 */ /* 0x000fe20000000000 */
[----:B--2---:R-:W-:-:S07]  /*2b30*/  WARPGROUP.ARRIVE ;  /* 0x00000000000079c5 */ /* 0x004fce0000000000 */
[----:B------:R-:W-:Y:S03]  /*2b40*/  HGMMA.64x256x16.F32 R24, gdesc[UR4], R24, gsb0 ;  /* 0x03e00000041879f0 */ /* 0x000fe60008000818 */
[----:B------:R-:W-:Y:S02]  /*2b50*/  WARPGROUP.DEPBAR.LE gsb0, 0x0 ;  /* 0x00008000000079c5 */ /* 0x000fe40000010000 */
[----:B-1----:R-:W-:Y:S05]  /*2b60*/  @!P1 BRA `(.L_x_22) ;  /* 0x0000002000949947 */ /* 0x002fea0003800000 */
[----:B------:R-:W-:Y:S02]  /*2b70*/  UIADD3 UR4, UR39, 0x1, URZ ;  /* 0x0000000127047890 */ /* 0x000fe4000fffe03f */
[----:B------:R-:W-:Y:S02]  /*2b80*/  UMOV UR11, UR39 ;  /* 0x00000027000b7c82 */ /* 0x000fe40008000000 */
[----:B------:R-:W-:-:S04]  /*2b90*/  UISETP.NE.AND UP0, UPT, UR4, 0x4, UPT ;  /* 0x000000040400788c */ /* 0x000fc8000bf05270 */
[----:B------:R-:W-:Y:S02]  /*2ba0*/  USEL UR5, URZ, 0x1, UP0 ;  /* 0x000000013f057887 */ /* 0x000fe40008000000 */
[----:B------:R-:W-:Y:S02]  /*2bb0*/  USEL UR10, UR4, URZ, UP0 ;  /* 0x0000003f040a7287 */ /* 0x000fe40008000000 */
[----:B------:R-:W-:-:S06]  /*2bc0*/  ULOP3.LUT UR5, UR38, UR5, URZ, 0x3c, !UPT ;  /* 0x0000000526057292 */ /* 0x000fcc000f8e3c3f */
[----:B------:R-:W-:-:S07]  /*2bd0*/  IMAD.U32 R3, RZ, RZ, UR5 ;  /* 0x00000005ff037e24 */ /* 0x000fce000f8e00ff */
.L_x_29:
[----:B------:R-:W-:Y:S05]  /*2be0*/  @!P0 BRA `(.L_x_23) ;  /* 0x0000000000048947 */ /* 0x000fea0003800000 */
[----:B------:R-:W-:Y:S01]  /*2bf0*/  BPT.TRAP 0x1 ;  /* 0x000000040000795c */ /* 0x000fe20000300000 */
.L_x_23:
[----:B------:R-:W0:Y:S01]  /*2c00*/  S2UR UR5, SR_CgaCtaId ;  /* 0x00000000000579c3 */ /* 0x000e220000008800 */
[----:B------:R-:W-:Y:S01]  /*2c10*/  UMOV UR4, 0x400 ;  /* 0x0000040000047882 */ /* 0x000fe20000000000 */
[----:B------:R-:W-:Y:S02]  /*2c20*/  MOV R5, UR10 ;  /* 0x0000000a00057c02 */ /* 0x000fe40008000f00 */
[----:B------:R-:W-:Y:S01]  /*2c30*/  SHF.L.U32 R6, R3, 0x1f, RZ ;  /* 0x0000001f03067819 */ /* 0x000fe200000006ff */
[----:B0-----:R-:W-:-:S06]  /*2c40*/  ULEA UR4, UR5, UR4, 0x18 ;  /* 0x0000000405047291 */ /* 0x001fcc000f8ec03f */
[----:B------:R-:W-:-:S04]  /*2c50*/  IMAD.U32 R0, RZ, RZ, UR4 ;  /* 0x00000004ff007e24 */ /* 0x000fc8000f8e00ff */
[----:B------:R-:W-:-:S04]  /*2c60*/  IMAD R5, R5, 0x8, R0 ;  /* 0x0000000805057824 */ /* 0x000fc800078e0200 */
[----:B------:R0:W1:Y:S01]  /*2c70*/  SYNCS.PHASECHK.TRANS64.TRYWAIT P1, [R5+URZ], R6 ;  /* 0x00000006050075a7 */ /* 0x000062000802017f */
[----:B------:R-:W-:Y:S05]  /*2c80*/  @!P0 BRA `(.L_x_24) ;  /* 0x0000000000048947 */ /* 0x000fea0003800000 */
[----:B------:R-:W-:Y:S01]  /*2c90*/  BPT.TRAP 0x1 ;  /* 0x000000040000795c */ /* 0x000fe20000300000 */
.L_x_24:
[----:B-1----:R-:W-:Y:S05]  /*2ca0*/  @P1 BRA `(.L_x_25) ;  /* 0x0000000000081947 */ /* 0x002fea0003800000 */
[----:B------:R-:W1:Y:S02]  /*2cb0*/  SYNCS.PHASECHK.TRANS64.TRYWAIT P1, [R5+URZ], R6 ;  /* 0x00000006050075a7 */ /* 0x000e64000802017f */
[----:B-1----:R-:W-:Y:S05]  /*2cc0*/  @!P1 BRA `(.L_x_26) ;  /* 0x0000014c00349947 */ /* 0x002fea0003800000 */
.L_x_25:
        /* <DEDUP_REMOVED lines=64> */
[----:B--2---:R-:W2:Y:S04]  /*30d0*/  LDL.LU.64 R24, [R1] ;  /* 0x0000000001187983 */ /* 0x004ea80000300a00 */
        /* <DEDUP_REMOVED lines=63> */
[----:B------:R-:W-:-:S02]  /*34d0*/  ULEA UR12, UR10, UR8, 0xa ;  /* 0x000000080a0c7291 */ /* 0x000fc4000f8e503f */
[----:B------:R-:W-:Y:S01]  /*34e0*/  ULEA UR13, UR10, UR9, 0xa ;  /* 0x000000090a0d7291 */ /* 0x000fe2000f8e503f */
[----:B------:R-:W-:Y:S01]  /*34f0*/  UMOV UR5, 0x80000020 ;  /* 0x8000002000057882 */ /* 0x000fe20000000000 */
[----:B------:R-:W-:-:S03]  /*3500*/  UMOV UR7, 0x80000020 ;  /* 0x8000002000077882 */ /* 0x000fc60000000000 */
[----:B------:R-:W-:Y:S02]  /*3510*/  UMOV UR4, UR12 ;  /* 0x0000000c00047c82 */ /* 0x000fe40008000000 */
[----:B------:R-:W-:Y:S01]  /*3520*/  UMOV UR6, UR13 ;  /* 0x0000000d00067c82 */ /* 0x000fe20008000000 */
[----:B--2---:R-:W-:-:S06]  /*3530*/  WARPGROUP.ARRIVE ;  /* 0x00000000000079c5 */ /* 0x004fcc0000000000 */
[----:B------:R-:W-:Y:S03]  /*3540*/  HGMMA.64x256x16.F32 R24, gdesc[UR4], R24, gsb0 ;  /* 0x03e00000041879f0 */ /* 0x000fe60008000818 */
[----:B------:R-:W-:Y:S02]  /*3550*/  WARPGROUP.DEPBAR.LE gsb0, 0x0 ;  /* 0x00008000000079c5 */ /* 0x000fe40000010000 */
[----:B------:R-:W-:Y:S01]  /*3560*/  STL.64 [R1], R24 ;  /* 0x0000001801007387 */ /* 0x000fe20000100a00 */
[----:B01----:R-:W-:Y:S01]  /*3570*/  IMAD.MOV.U32 R6, RZ, RZ, R150 ;  /* 0x000000ffff067224 */ /* 0x003fe200078e0096 */
        /* <DEDUP_REMOVED lines=50> */
[----:B------:R0:W-:Y:S01]  /*38a0*/  STL.64 [R1+0x68], R50 ;  /* 0x0000683201007387 */ /* 0x0001e20000100a00 */
[----:B------:R-:W-:Y:S01]  /*38b0*/  IMAD.MOV.U32 R205, RZ, RZ, R121 ;  /* 0x000000ffffcd7224 */ /* 0x000fe200078e0079 */
[----:B------:R-:W-:Y:S01]  /*38c0*/  MOV R224, R63 ;  /* 0x0000003f00e07202 */ /* 0x000fe20000000f00 */
[----:B------:R-:W-:Y:S01]  /*38d0*/  IMAD.MOV.U32 R202, RZ, RZ, R118 ;  /* 0x000000ffffca7224 */ /* 0x000fe200078e0076 */
[----:B------:R-:W2:Y:S01]  /*38e0*/  LDL.LU.64 R150, [R1+0x4b8] ;  /* 0x0004b80001967983 */ /* 0x000ea20000300a00 */
[----:B------:R-:W-:Y:S01]  /*38f0*/  IMAD.MOV.U32 R203, RZ, RZ, R119 ;  /* 0x000000ffffcb7224 */ /* 0x000fe200078e0077 */
[----:B------:R-:W-:Y:S01]  /*3900*/  MOV R231, R56 ;  /* 0x0000003800e77202 */ /* 0x000fe20000000f00 */
[----:B------:R-:W-:Y:S01]  /*3910*/  IMAD.MOV.U32 R200, RZ, RZ, R116 ;  /* 0x000000ffffc87224 */ /* 0x000fe200078e0074 */
[----:B------:R-:W2:Y:S01]  /*3920*/  LDL.LU.64 R148, [R1+0x4b0] ;  /* 0x0004b00001947983 */ /* 0x000ea20000300a00 */
[----:B------:R-:W-:-:S02]  /*3930*/  IMAD.MOV.U32 R198, RZ, RZ, R114 ;  /* 0x000000ffffc67224 */ /* 0x000fc400078e0072 */
[----:B------:R-:W-:Y:S01]  /*3940*/  IMAD.MOV.U32 R199, RZ, RZ, R115 ;  /* 0x000000ffffc77224 */ /* 0x000fe200078e0073 */
[----:B------:R-:W2:Y:S01]  /*3950*/  LDL.LU.64 R146, [R1+0x4a8] ;  /* 0x0004a80001927983 */ /* 0x000ea20000300a00 */
[----:B------:R-:W-:Y:S02]  /*3960*/  IMAD.MOV.U32 R196, RZ, RZ, R112 ;  /* 0x000000ffffc47224 */ /* 0x000fe400078e0070 */
[----:B------:R-:W-:Y:S01]  /*3970*/  IMAD.MOV.U32 R197, RZ, RZ, R113 ;  /* 0x000000ffffc57224 */ /* 0x000fe200078e0071 */
[----:B------:R-:W2:Y:S01]  /*3980*/  LDL.LU.64 R144, [R1+0x4a0] ;  /* 0x0004a00001907983 */ /* 0x000ea20000300a00 */
[----:B------:R-:W-:Y:S02]  /*3990*/  IMAD.MOV.U32 R194, RZ, RZ, R110 ;  /* 0x000000ffffc27224 */ /* 0x000fe400078e006e */
        /* <DEDUP_REMOVED lines=74> */
[----:B------:R-:W-:-:S03]  /*3e40*/  IMAD.MOV.U32 R234, RZ, RZ, R53 ;  /* 0x000000ffffea7224 */ /* 0x000fc600078e0035 */
        /* <DEDUP_REMOVED lines=21> */
[----:B0-----:R-:W2:Y:S04]  /*3fa0*/  LDL.LU.64 R50, [R1+0x328] ;  /* 0x0003280001327983 */ /* 0x001ea80000300a00 */
        /* <DEDUP_REMOVED lines=14> */
[----:B------:R-:W-:-:S02]  /*4090*/  UMOV UR5, 0x80000020 ;  /* 0x8000002000057882 */ /* 0x000fc40000000000 */
[----:B-----5:R-:W-:Y:S01]  /*40a0*/  STL [R1+0x2b8], R152 ;  /* 0x0002b89801007387 */ /* 0x020fe20000100800 */
[----:B--2---:R-:W-:-:S06]  /*40b0*/  WARPGROUP.ARRIVE ;  /* 0x00000000000079c5 */ /* 0x004fcc0000000000 */
[----:B------:R-:W-:Y:S03]  /*40c0*/  HGMMA.64x256x16.F32 R24, gdesc[UR4], R24, gsb0 ;  /* 0x03e00000041879f0 */ /* 0x000fe60008000818 */
        /* <DEDUP_REMOVED lines=58> */
[----:B------:R-:W-:Y:S01]  /*4470*/  MOV R233, R7 ;  /* 0x0000000700e97202 */ /* 0x000fe20000000f00 */
        /* <DEDUP_REMOVED lines=8> */
[----:B------:R-:W-:Y:S01]  /*4500*/  IMAD.MOV.U32 R150, RZ, RZ, R221 ;  /* 0x000000ffff967224 */ /* 0x000fe200078e00dd */
[----:B------:R-:W-:Y:S01]  /*4510*/  MOV R221, R21 ;  /* 0x0000001500dd7202 */ /* 0x000fe20000000f00 */
        /* <DEDUP_REMOVED lines=15> */
[----:B------:R-:W-:Y:S01]  /*4610*/  IMAD.MOV.U32 R235, RZ, RZ, R5 ;  /* 0x000000ffffeb7224 */ /* 0x000fe200078e0005 */
[----:B------:R-:W-:Y:S02]  /*4620*/  UIADD3 UR4, UR12, 0x2, URZ ;  /* 0x000000020c047890 */ /* 0x000fe4000fffe03f */
[----:B------:R-:W-:Y:S01]  /*4630*/  UIADD3 UR6, UR13, 0x2, URZ ;  /* 0x000000020d067890 */ /* 0x000fe2000fffe03f */
[----:B------:R-:W-:Y:S01]  /*4640*/  UMOV UR5, 0x80000020 ;  /* 0x8000002000057882 */ /* 0x000fe20000000000 */
[----:B------:R-:W-:Y:S01]  /*4650*/  UMOV UR7, 0x80000020 ;  /* 0x8000002000077882 */ /* 0x000fe20000000000 */
        /* <DEDUP_REMOVED lines=96> */
[----:B------:R-:W-:Y:S01]  /*4c60*/  BPT.TRAP 0x1 ;  /* 0x000000040000795c */ /* 0x000fe20000300000 */
.L_x_27:
[----:B------:R-:W-:Y:S01]  /*4c70*/  ISETP.NE.AND P1, PT, R17, RZ, PT ;  /* 0x000000ff1100720c */ /* 0x000fe20003f25270 */
[----:B------:R-:W-:Y:S01]  /*4c80*/  IMAD.U32 R5, RZ, RZ, UR11 ;  /* 0x0000000bff057e24 */ /* 0x000fe2000f8e00ff */
[----:B------:R-:W-:-:S11]  /*4c90*/  UISETP.GT.U32.AND UP0, UPT, UR40, 0x1, UPT ;  /* 0x000000012800788c */ /* 0x000fd6000bf04070 */
[----:B------:R-:W-:-:S04]  /*4ca0*/  @P1 IMAD R5, R5, 0x8, R0 ;  /* 0x0000000805051824 */ /* 0x000fc800078e0200 */
[----:B------:R-:W-:-:S05]  /*4cb0*/  @P1 VIADD R5, R5, 0x20 ;  /* 0x0000002005051836 */ /* 0x000fca0000000000 */
[----:B-----5:R-:W-:-:S04]  /*4cc0*/  @P1 PRMT R5, R152, 0x654, R5 ;  /* 0x0000065498051816 */ /* 0x020fc80000000005 */
[----:B------:R0:W-:Y:S01]  /*4cd0*/  @P1 SYNCS.ARRIVE.TRANS64.RED.A1T0 RZ, [R5+URZ], RZ ;  /* 0x000000ff05ff19a7 */ /* 0x0001e2000810043f */
[----:B------:R-:W-:-:S13]  /*4ce0*/  PLOP3.LUT P1, PT, PT, PT, UP0, 0x80, 0x0 ;  /* 0x000000000000781c */ /* 0x000fda0003f2f008 */
[----:B0-----:R-:W-:Y:S05]  /*4cf0*/  @P1 BRA `(.L_x_28) ;  /* 0x0000000000041947 */ /* 0x001fea0003800000 */
[----:B------:R-:W-:Y:S01]  /*4d00*/  BPT.TRAP 0x1 ;  /* 0x000000040000795c */ /* 0x000fe20000300000 */
.L_x_28:
[----:B------:R-:W-:Y:S01]  /*4d10*/  UIADD3 UR10, UR10, 0x1, URZ ;  /* 0x000000010a0a7890 */ /* 0x000fe2000fffe03f */
[C---:B------:R-:W-:Y:S01]  /*4d20*/  ISETP.GT.AND P1, PT, R4.reuse, 0x1, PT ;  /* 0x000000010400780c */ /* 0x040fe20003f24270 */
[----:B------:R-:W-:Y:S01]  /*4d30*/  UIADD3 UR11, UR11, 0x1, URZ ;  /* 0x000000010b0b7890 */ /* 0x000fe2000fffe03f */
[----:B------:R-:W-:Y:S01]  /*4d40*/  IADD3 R4, R4, -0x1, RZ ;  /* 0xffffffff04047810 */ /* 0x000fe20007ffe0ff */
[----:B------:R-:W-:Y:S02]  /*4d50*/  UISETP.NE.AND UP0, UPT, UR10, 0x4, UPT ;  /* 0x000000040a00788c */ /* 0x000fe4000bf05270 */
[----:B------:R-:W-:Y:S02]  /*4d60*/  UISETP.NE.AND UP1, UPT, UR11, 0x4, UPT ;  /* 0x000000040b00788c */ /* 0x000fe4000bf25270 */
[----:B------:R-:W-:Y:S02]  /*4d70*/  USEL UR4, URZ, 0x1, UP0 ;  /* 0x000000013f047887 */ /* 0x000fe40008000000 */
[----:B------:R-:W-:-:S02]  /*4d80*/  USEL UR10, UR10, URZ, UP0 ;  /* 0x0000003f0a0a7287 */ /* 0x000fc40008000000 */
[----:B------:R-:W-:Y:S02]  /*4d90*/  USEL UR11, UR11, URZ, UP1 ;  /* 0x0000003f0b0b7287 */ /* 0x000fe40008800000 */
[----:B------:R-:W-:Y:S01]  /*4da0*/  LOP3.LUT R3, R3, UR4, RZ, 0x3c, !PT ;  /* 0x0000000403037c12 */ /* 0x000fe2000f8e3cff */
[----:B------:R-:W-:Y:S09]  /*4db0*/  @P1 BRA `(.L_x_29) ;  /* 0xffffffdc00881947 */ /* 0x000ff2000383ffff */
.L_x_22:
[----:B------:R-:W0:Y:S02]  /*4dc0*/  LDC R3, c[0x0][0x28c] ;  /* 0x0000a300ff037b82 */ /* 0x000e240000000800 */
[----:B0-----:R-:W-:-:S13]  /*4dd0*/  ISETP.GE.AND P1, PT, R3, 0x1, PT ;  /* 0x000000010300780c */ /* 0x001fda0003f26270 */
[----:B------:R-:W-:Y:S05]  /*4de0*/  @!P1 BRA `(.L_x_30) ;  /* 0x0000000000449947 */ /* 0x000fea0003800000 */
[----:B------:R-:W-:Y:S05]  /*4df0*/  @!P0 BRA `(.L_x_31) ;  /* 0x0000000000048947 */ /* 0x000fea0003800000 */
[----:B------:R-:W-:Y:S01]  /*4e00*/  BPT.TRAP 0x1 ;  /* 0x000000040000795c */ /* 0x000fe20000300000 */
.L_x_31:
[----:B------:R-:W-:Y:S01]  /*4e10*/  ISETP.NE.AND P0, PT, R17, RZ, PT ;  /* 0x000000ff1100720c */ /* 0x000fe20003f05270 */
[----:B------:R-:W-:-:S12]  /*4e20*/  UISETP.LT.AND UP1, UPT, UR44, 0x1, UPT ;  /* 0x000000012c00788c */ /* 0x000fd8000bf21270 */
[----:B------:R-:W-:-:S05]  /*4e30*/  VOTEU.ANY UP0, P0 ;  /* 0x00000000003f7886 */ /* 0x000fca0000000100 */
[----:B------:R-:W-:-:S04]  /*4e40*/  @UP0 USEL UR4, UR44, 0x1, UP1 ;  /* 0x000000012c040887 */ /* 0x000fc80008800000 */
[----:B------:R-:W-:Y:S02]  /*4e50*/  @UP0 UIADD3 UR4, UR39, UR44, -UR4 ;  /* 0x0000002c27040290 */ /* 0x000fe4000fffe804 */
[----:B------:R-:W-:-:S04]  /*4e60*/  UISETP.GT.U32.AND UP0, UPT, UR40, 0x1, UPT ;  /* 0x000000012800788c */ /* 0x000fc8000bf04070 */
[----:B------:R-:W-:-:S04]  /*4e70*/  IMAD.U32 R3, RZ, RZ, UR4 ;  /* 0x00000004ff037e24 */ /* 0x000fc8000f8e00ff */
[----:B------:R-:W-:-:S05]  /*4e80*/  @P0 IMAD.SHL.U32 R3, R3, 0x8, RZ ;  /* 0x0000000803030824 */ /* 0x000fca00078e00ff */
[----:B------:R-:W-:-:S04]  /*4e90*/  @P0 LOP3.LUT R3, R3, 0x18, RZ, 0xc0, !PT ;  /* 0x0000001803030812 */ /* 0x000fc800078ec0ff */
[----:B------:R-:W-:-:S04]  /*4ea0*/  @P0 IADD3 R0, R0, 0x20, R3 ;  /* 0x0000002000000810 */ /* 0x000fc80007ffe003 */
[----:B-----5:R-:W-:-:S04]  /*4eb0*/  @P0 PRMT R0, R152, 0x654, R0 ;  /* 0x0000065498000816 */ /* 0x020fc80000000000 */
[----:B------:R0:W-:Y:S01]  /*4ec0*/  @P0 SYNCS.ARRIVE.TRANS64.RED.A1T0 RZ, [R0+URZ], RZ ;  /* 0x000000ff00ff09a7 */ /* 0x0001e2000810043f */
[----:B------:R-:W-:-:S13]  /*4ed0*/  PLOP3.LUT P0, PT, PT, PT, UP0, 0x80, 0x0 ;  /* 0x000000000000781c */ /* 0x000fda0003f0f008 */
[----:B0-----:R-:W-:Y:S05]  /*4ee0*/  @P0 BRA `(.L_x_30) ;  /* 0x0000000000040947 */ /* 0x001fea0003800000 */
[----:B------:R-:W-:Y:S01]  /*4ef0*/  BPT.TRAP 0x1 ;  /* 0x000000040000795c */ /* 0x000fe20000300000 */
.L_x_30:
[----:B------:R-:W0:Y:S01]  /*4f00*/  S2R R8, SR_TID.X ;  /* 0x0000000000087919 */ /* 0x000e220000002100 */
[----:B------:R-:W-:Y:S01]  /*4f10*/  IMAD.MOV.U32 R19, RZ, RZ, 0x6540 ;  /* 0x00006540ff137424 */ /* 0x000fe200078e00ff */
[----:B------:R-:W-:Y:S02]  /*4f20*/  UIMAD.WIDE UR6, UR41, 0x100, URZ ;  /* 0x00000100290678a5 */ /* 0x000fe4000f8e023f */
[----:B------:R-:W-:Y:S01]  /*4f30*/  USHF.R.S32.HI UR10, URZ, 0x1f, UR43 ;  /* 0x0000001f3f0a7899 */ /* 0x000fe2000801142b */
[----:B------:R-:W-:Y:S01]  /*4f40*/  ULDC.64 UR8, c[0x0][0x5d0] ;  /* 0x0001740000087ab9 */ /* 0x000fe20000000a00 */
[----:B------:R-:W-:Y:S02]  /*4f50*/  UIADD3 UR39, UR44, UR39, URZ ;  /* 0x000000272c277290 */ /* 0x000fe4000fffe03f */
[----:B------:R-:W-:Y:S02]  /*4f60*/  UIMAD UR4, UR10, UR8, URZ ;  /* 0x000000080a0472a4 */ /* 0x000fe4000f8e023f */
[----:B------:R-:W-:-:S02]  /*4f70*/  USHF.L.U32 UR41, UR41, 0x8, URZ ;  /* 0x0000000829297899 */ /* 0x000fc4000800063f */
[----:B------:R-:W-:Y:S01]  /*4f80*/  UIMAD UR4, UR43, UR9, UR4 ;  /* 0x000000092b0472a4 */ /* 0x000fe2000f8e0204 */
[----:B------:R-:W-:Y:S01]  /*4f90*/  ULDC UR5, c[0x0][0x284] ;  /* 0x0000a10000057ab9 */ /* 0x000fe20000000800 */
[----:B------:R-:W-:Y:S01]  /*4fa0*/  UISETP.GT.U32.AND UP0, UPT, UR39, 0x3, UPT ;  /* 0x000000032700788c */ /* 0x000fe2000bf04070 */
[----:B------:R-:W-:-:S03]  /*4fb0*/  IMAD.U32 R153, RZ, RZ, UR5 ;  /* 0x00000005ff997e24 */ /* 0x000fc6000f8e00ff */
[----:B------:R-:W-:Y:S01]  /*4fc0*/  UISETP.LT.U32.AND UP0, UPT, UR44, 0x4, UP0 ;  /* 0x000000042c00788c */ /* 0x000fe20008701070 */
[--C-:B0-----:R-:W-:Y:S01]  /*4fd0*/  SHF.R.U32.HI R4, RZ, 0x7, R8.reuse ;  /* 0x00000007ff047819 */ /* 0x101fe20000011608 */
[----:B------:R-:W-:Y:S01]  /*4fe0*/  IMAD.SHL.U32 R18, R8, 0x2, RZ ;  /* 0x0000000208127824 */ /* 0x000fe200078e00ff */
[----:B------:R-:W-:Y:S02]  /*4ff0*/  SHF.R.U32.HI R5, RZ, 0x2, R8 ;  /* 0x00000002ff057819 */ /* 0x000fe40000011608 */
[----:B------:R-:W-:Y:S02]  /*5000*/  LOP3.LUT R4, R4, 0x1, RZ, 0xc0, !PT ;  /* 0x0000000104047812 */ /* 0x000fe400078ec0ff */
[----:B------:R-:W-:Y:S02]  /*5010*/  LOP3.LUT R6, R8, 0x60, RZ, 0xc0, !PT ;  /* 0x0000006008067812 */ /* 0x000fe400078ec0ff */
[----:B------:R-:W-:Y:S01]  /*5020*/  LOP3.LUT R5, R5, 0x7, RZ, 0xc0, !PT ;  /* 0x0000000705057812 */ /* 0x000fe200078ec0ff */
[----:B------:R-:W-:Y:S01]  /*5030*/  IMAD.SHL.U32 R3, R4, 0x40, RZ ;  /* 0x0000004004037824 */ /* 0x000fe200078e00ff */
[----:B------:R-:W-:-:S02]  /*5040*/  LOP3.LUT R18, R18, 0x6, RZ, 0xc0, !PT ;  /* 0x0000000612127812 */ /* 0x000fc400078ec0ff */
[----:B------:R-:W-:Y:S02]  /*5050*/  SHF.R.U32.HI R6, RZ, 0x1, R6 ;  /* 0x00000001ff067819 */ /* 0x000fe40000011606 */
[--C-:B------:R-:W-:Y:S02]  /*5060*/  LOP3.LUT R3, R3, 0x40, R5.reuse, 0xe2, !PT ;  /* 0x0000004003037812 */ /* 0x100fe400078ee205 */
[----:B------:R-:W-:Y:S01]  /*5070*/  PRMT R18, R18, R19, UR42 ;  /* 0x0000002a12127e16 */ /* 0x000fe20008000013 */
[----:B------:R-:W-:Y:S01]  /*5080*/  USHF.L.U32 UR42, UR42, 0x8, URZ ;  /* 0x000000082a2a7899 */ /* 0x000fe2000800063f */
[----:B------:R-:W-:Y:S01]  /*5090*/  IADD3 R0, RZ, -R6, -R5 ;  /* 0x80000006ff007210 */ /* 0x000fe20007ffe805 */
[----:B------:R-:W-:Y:S01]  /*50a0*/  IMAD.MOV.U32 R5, RZ, RZ, -0x2 ;  /* 0xfffffffeff057424 */ /* 0x000fe200078e00ff */
[----:B------:R-:W-:Y:S02]  /*50b0*/  LOP3.LUT R3, R3, UR6, R6, 0xfe, !PT ;  /* 0x0000000603037c12 */ /* 0x000fe4000f8efe06 */
[----:B------:R-:W-:Y:S01]  /*50c0*/  SHF.R.S32.HI R19, RZ, 0x1f, R18 ;  /* 0x0000001fff137819 */ /* 0x000fe20000011412 */
[----:B------:R-:W-:Y:S01]  /*50d0*/  IMAD R0, R4, -0x40, R0 ;  /* 0xffffffc004007824 */ /* 0x000fe200078e0200 */
[----:B------:R-:W-:Y:S01]  /*50e0*/  MOV R6, UR8 ;  /* 0x0000000800067c02 */ /* 0x000fe20008000f00 */
[----:B------:R-:W-:-:S02]  /*50f0*/  ULDC UR8, c[0x0][0x288] ;  /* 0x0000a20000087ab9 */ /* 0x000fc40000000800 */
[----:B------:R-:W-:Y:S01]  /*5100*/  UISETP.GE.AND UP1, UPT, UR42, UR8, UPT ;  /* 0x000000082a00728c */ /* 0x000fe2000bf26270 */
[----:B------:R-:W-:Y:S01]  /*5110*/  IADD3 R153, R153, -UR41, R0 ;  /* 0x8000002999997c10 */ /* 0x000fe2000fffe000 */
[----:B------:R-:W-:Y:S01]  /*5120*/  IMAD.WIDE.U32 R6, R6, UR43, R18 ;  /* 0x0000002b06067c25 */ /* 0x000fe2000f8e0012 */
[----:B------:R-:W-:Y:S01]  /*5130*/  LOP3.LUT R0, R8, 0x3, RZ, 0xc0, !PT ;  /* 0x0000000308007812 */ /* 0x000fe200078ec0ff */
[----:B------:R-:W-:Y:S02]  /*5140*/  UISETP.GE.OR UP1, UPT, UR41, UR5, UP1 ;  /* 0x000000052900728c */ /* 0x000fe40008f26670 */
[----:B------:R-:W-:Y:S01]  /*5150*/  VIADD R7, R7, UR4 ;  /* 0x0000000407077c36 */ /* 0x000fe20008000000 */
[----:B------:R-:W-:Y:S01]  /*5160*/  USHF.R.U32.HI UR4, URZ, 0x2, UR39 ;  /* 0x000000023f047899 */ /* 0x000fe20008011627 */
[----:B------:R-:W-:Y:S01]  /*5170*/  IMAD R0, R0, R5, UR8 ;  /* 0x0000000800007e24 */ /* 0x000fe2000f8e0205 */
[----:B------:R-:W-:Y:S01]  /*5180*/  USEL UR5, URZ, 0x1, !UP0 ;  /* 0x000000013f057887 */ /* 0x000fe2000c000000 */
[----:B------:R-:W-:Y:S01]  /*5190*/  PLOP3.LUT P0, PT, PT, PT, UP1, 0x80, 0x0 ;  /* 0x000000000000781c */ /* 0x000fe20003f0f018 */
[----:B------:R-:W-:Y:S01]  /*51a0*/  ULOP3.LUT UR4, UR4, 0x1, URZ, 0xc0, !UPT ;  /* 0x0000000104047892 */ /* 0x000fe2000f8ec03f */
[----:B------:R-:W-:Y:S01]  /*51b0*/  VIADD R0, R0, -UR42 ;  /* 0x8000002a00007c36 */ /* 0x000fe20008000000 */
[----:B------:R-:W-:-:S02]  /*51c0*/  ULOP3.LUT UR39, UR39, 0x3, URZ, 0xc0, !UPT ;  /* 0x0000000327277892 */ /* 0x000fc4000f8ec03f */
[----:B------:R-:W-:Y:S01]  /*51d0*/  UISETP.NE.U32.AND UP2, UPT, UR4, 0x1, UPT ;  /* 0x000000010400788c */ /* 0x000fe2000bf45070 */
[----:B------:R-:W-:-:S03]  /*51e0*/  UMOV UR41, 0xffffffff ;  /* 0xffffffff00297882 */ /* 0x000fc60000000000 */
[----:B------:R-:W-:-:S04]  /*51f0*/  UISETP.GT.U32.AND UP2, UPT, UR44, 0x3, !UP2 ;  /* 0x000000032c00788c */ /* 0x000fc8000d744070 */
[----:B------:R-:W-:-:S04]  /*5200*/  USEL UR4, URZ, 0x1, !UP2 ;  /* 0x000000013f047887 */ /* 0x000fc8000d000000 */
[----:B------:R-:W-:Y:S01]  /*5210*/  ULOP3.LUT UR38, UR4, UR38, UR5, 0x96, !UPT ;  /* 0x0000002604267292 */ /* 0x000fe2000f8e9605 */
[----:B------:R-:W-:Y:S11]  /*5220*/  @P0 BRA `(.L_x_32) ;  /* 0x0000010400d80947 */ /* 0x000ff60003800000 */
[----:B-----5:R-:W-:Y:S01]  /*5230*/  FSETP.NEU.AND P0, PT, R16, RZ, PT ;  /* 0x000000ff1000720b */ /* 0x020fe20003f0d000 */
[----:B------:R-:W-:Y:S01]  /*5240*/  ULDC.64 UR8, c[0x0][0x5c8] ;  /* 0x0001720000087ab9 */ /* 0x000fe20000000a00 */
[----:B------:R-:W-:Y:S01]  /*5250*/  ISETP.GT.AND P3, PT, R153, RZ, PT ;  /* 0x000000ff9900720c */ /* 0x000fe20003f64270 */
[----:B------:R-:W-:Y:S01]  /*5260*/  UIMAD UR4, UR7, UR8, URZ ;  /* 0x00000008070472a4 */ /* 0x000fe2000f8e023f */
[----:B------:R-:W-:Y:S01]  /*5270*/  IMAD.U32 R10, RZ, RZ, UR9 ;  /* 0x00000009ff0a7e24 */ /* 0x000fe2000f8e00ff */
[----:B------:R-:W-:Y:S01]  /*5280*/  BSSY B0, `(.L_x_32) ;  /* 0x0001070000007945 */ /* 0x000fe20003800000 */
[----:B------:R-:W-:Y:S01]  /*5290*/  IMAD.WIDE.U32 R6, R3, UR8, R6 ;  /* 0x0000000803067c25 */ /* 0x000fe2000f8e0006 */
[----:B------:R-:W-:-:S03]  /*52a0*/  ISETP.GT.AND P1, PT, R0, RZ, P3 ;  /* 0x000000ff0000720c */ /* 0x000fc60001f24270 */
[----:B------:R-:W-:-:S05]  /*52b0*/  IMAD R10, R3, R10, UR4 ;  /* 0x00000004030a7e24 */ /* 0x000fca000f8e020a */
[----:B------:R-:W-:Y:S01]  /*52c0*/  IADD3 R10, R7, R10, RZ ;  /* 0x0000000a070a7210 */ /* 0x000fe20007ffe0ff */
[----:B------:R-:W-:Y:S06]  /*52d0*/  @!P0 BRA `(.L_x_33) ;  /* 0x000000b800108947 */ /* 0x000fec0003800000 */
[----:B------:R-:W0:Y:S01]  /*52e0*/  LDC.64 R22, c[0x0][0x5b8] ;  /* 0x00016e00ff167b82 */ /* 0x000e220000000a00 */
[----:B------:R-:W2:Y:S01]  /*52f0*/  LDL.LU R11, [R1] ;  /* 0x00000000010b7983 */ /* 0x000ea20000300800 */
[----:B------:R-:W-:-:S06]  /*5300*/  ULDC.64 UR4, c[0x0][0x5c0] ;  /* 0x0001700000047ab9 */ /* 0x000fcc0000000a00 */
[----:B------:R-:W1:Y:S08]  /*5310*/  LDC.64 R14, c[0x0][0x5b0] ;  /* 0x00016c00ff0e7b82 */ /* 0x000e700000000a00 */
[----:B------:R-:W3:Y:S01]  /*5320*/  LDC.64 R12, c[0x0][0x5a8] ;  /* 0x00016a00ff0c7b82 */ /* 0x000ee20000000a00 */
[C---:B0-----:R-:W-:Y:S02]  /*5330*/  IMAD R159, R22.reuse, UR10, RZ ;  /* 0x0000000a169f7c24 */ /* 0x041fe4000f8e02ff */
[----:B------:R-:W-:-:S04]  /*5340*/  IMAD.WIDE.U32 R154, R22, UR43, R18 ;  /* 0x0000002b169a7c25 */ /* 0x000fc8000f8e0012 */
[----:B------:R-:W-:Y:S02]  /*5350*/  IMAD R159, R23, UR43, R159 ;  /* 0x0000002b179f7c24 */ /* 0x000fe4000f8e029f */
[----:B-1----:R-:W-:Y:S02]  /*5360*/  IMAD R158, R14, UR7, RZ ;  /* 0x000000070e9e7c24 */ /* 0x002fe4000f8e02ff */
[----:B------:R-:W-:Y:S02]  /*5370*/  IMAD.IADD R21, R155, 0x1, R159 ;  /* 0x000000019b157824 */ /* 0x000fe400078e029f */
[----:B------:R-:W-:Y:S02]  /*5380*/  IMAD.MOV.U32 R20, RZ, RZ, R154 ;  /* 0x000000ffff147224 */ /* 0x000fe400078e009a */
[C---:B------:R-:W-:Y:S02]  /*5390*/  IMAD R158, R3.reuse, R15, R158 ;  /* 0x0000000f039e7224 */ /* 0x040fe400078e029e */
[----:B------:R-:W-:-:S04]  /*53a0*/  IMAD.WIDE.U32 R4, R3, R14, R20 ;  /* 0x0000000e03047225 */ /* 0x000fc800078e0014 */
[----:B------:R-:W-:Y:S01]  /*53b0*/  IMAD.IADD R5, R5, 0x1, R158 ;  /* 0x0000000105057824 */ /* 0x000fe200078e029e */
[----:B---3--:R-:W-:-:S04]  /*53c0*/  LEA R8, P0, R4, R12, 0x1 ;  /* 0x0000000c04087211 */ /* 0x008fc800078008ff */
[----:B------:R-:W-:-:S05]  /*53d0*/  LEA.HI.X R9, R4, R13, R5, 0x1, P0 ;  /* 0x0000000d04097211 */ /* 0x000fca00000f0c05 */
[----:B------:R-:W3:Y:S01]  /*53e0*/  @P1 LDG.E.LTC128B.U16 R23, desc[UR36][R8.64] ;  /* 0x0000002408171981 */ /* 0x000ee2000c1e1520 */
[----:B------:R-:W-:Y:S01]  /*53f0*/  BSSY B1, `(.L_x_34) ;  /* 0x0000011000017945 */ /* 0x000fe20003800000 */
[----:B---3--:R-:W-:-:S05]  /*5400*/  HADD2.F32 R4, -RZ, R23.H0_H0 ;  /* 0x20000017ff047230 */ /* 0x008fca0000004100 */
[----:B------:R-:W-:-:S04]  /*5410*/  FMUL R4, R4, R16 ;  /* 0x0000001004047220 */ /* 0x000fc80000400000 */
[----:B--2---:R-:W-:Y:S01]  /*5420*/  FFMA R7, R11, R2, R4 ;  /* 0x000000020b077223 */ /* 0x004fe20000000004 */
[----:B------:R-:W-:-:S04]  /*5430*/  LEA R4, P0, R6, UR4, 0x1 ;  /* 0x0000000406047c11 */ /* 0x000fc8000f8008ff */
[----:B------:R-:W-:Y:S02]  /*5440*/  LEA.HI.X R5, R6, UR5, R10, 0x1, P0 ;  /* 0x0000000506057c11 */ /* 0x000fe400080f0c0a */
[----:B------:R-:W-:-:S05]  /*5450*/  F2FP.F16.F32.PACK_AB R6, RZ, R7 ;  /* 0x00000007ff06723e */ /* 0x000fca00000000ff */
[----:B------:R0:W-:Y:S02]  /*5460*/  @P1 STG.E.U16 desc[UR36][R4.64], R6 ;  /* 0x0000000604001986 */ /* 0x0001e4000c101524 */
[----:B0-----:R-:W-:-:S04]  /*5470*/  IMAD.WIDE.U32 R6, R3, R14, R18 ;  /* 0x0000000e03067225 */ /* 0x001fc800078e0012 */
[----:B------:R-:W-:Y:S02]  /*5480*/  IMAD.IADD R7, R158, 0x1, R7 ;  /* 0x000000019e077824 */ /* 0x000fe400078e0207 */
[----:B------:R-:W-:-:S04]  /*5490*/  IMAD.WIDE.U32 R6, R22, UR43, R6 ;  /* 0x0000002b16067c25 */ /* 0x000fc8000f8e0006 */
[----:B------:R-:W-:Y:S01]  /*54a0*/  IMAD.IADD R7, R159, 0x1, R7 ;  /* 0x000000019f077824 */ /* 0x000fe200078e0207 */
[----:B------:R-:W-:-:S04]  /*54b0*/  LEA R10, P0, R6, R12, 0x1 ;  /* 0x0000000c060a7211 */ /* 0x000fc800078008ff */
[----:B------:R-:W-:Y:S02]  /*54c0*/  LEA.HI.X R11, R6, R13, R7, 0x1, P0 ;  /* 0x0000000d060b7211 */ /* 0x000fe400000f0c07 */
[----:B------:R-:W-:-:S13]  /*54d0*/  ISETP.GT.AND P0, PT, R0, 0x1, P3 ;  /* 0x000000010000780c */ /* 0x000fda0001f04270 */
[----:B------:R-:W-:Y:S05]  /*54e0*/  @!P0 BRA `(.L_x_35) ;  /* 0x0000000000048947 */ /* 0x000fea0003800000 */
[----:B------:R0:W5:Y:S02]  /*54f0*/  LDG.E.LTC128B.U16 R23, desc[UR36][R10.64+0x2] ;  /* 0x000002240a177981 */ /* 0x000164000c1e1520 */
.L_x_35:
[----:B------:R-:W-:Y:S05]  /*5500*/  BSYNC B1 ;  /* 0x0000000000017941 */ /* 0x000fea0003800000 */
.L_x_34:
[----:B------:R-:W2:Y:S01]  /*5510*/  LDL.LU R7, [R1+0x4] ;  /* 0x0000040001077983 */ /* 0x000ea20000300800 */
[----:B-----5:R-:W-:Y:S01]  /*5520*/  HADD2.F32 R6, -RZ, R23.H0_H0 ;  /* 0x20000017ff067230 */ /* 0x020fe20000004100 */
[C---:B------:R-:W-:Y:S02]  /*5530*/  SHF.L.U64.HI R157, R14.reuse, 0x3, R15 ;  /* 0x000000030e9d7819 */ /* 0x040fe4000001020f */
[----:B------:R-:W-:Y:S01]  /*5540*/  SHF.L.U32 R156, R14, 0x3, RZ ;  /* 0x000000030e9c7819 */ /* 0x000fe200000006ff */
[----:B------:R-:W3:Y:S01]  /*5550*/  LDL.LU R160, [R1+0x8] ;  /* 0x0000080001a07983 */ /* 0x000ee20000300800 */
[----:B------:R-:W-:-:S04]  /*5560*/  FMUL R6, R6, R16 ;  /* 0x0000001006067220 */ /* 0x000fc80000400000 */
[----:B--2---:R-:W-:-:S05]  /*5570*/  FFMA R6, R7, R2, R6 ;  /* 0x0000000207067223 */ /* 0x004fca0000000006 */
[----:B------:R-:W-:-:S05]  /*5580*/  F2FP.F16.F32.PACK_AB R6, RZ, R6 ;  /* 0x00000006ff06723e */ /* 0x000fca00000000ff */
[----:B------:R1:W-:Y:S01]  /*5590*/  @P0 STG.E.U16 desc[UR36][R4.64+0x2], R6 ;  /* 0x0000020604000986 */ /* 0x0003e2000c101524 */
[----:B------:R-:W-:-:S04]  /*55a0*/  ISETP.GT.AND P0, PT, R153, 0x8, PT ;  /* 0x000000089900780c */ /* 0x000fc80003f04270 */
[----:B------:R-:W-:Y:S01]  /*55b0*/  ISETP.GT.AND P1, PT, R0, RZ, P0 ;  /* 0x000000ff0000720c */ /* 0x000fe20000724270 */
[----:B-1----:R-:W-:-:S04]  /*55c0*/  IMAD.WIDE.U32 R6, R3, R14, R156 ;  /* 0x0000000e03067225 */ /* 0x002fc800078e009c */
[----:B------:R-:W-:Y:S01]  /*55d0*/  IMAD.IADD R158, R158, 0x1, R7 ;  /* 0x000000019e9e7824 */ /* 0x000fe200078e0207 */
[----:B------:R-:W-:-:S05]  /*55e0*/  IADD3 R7, P2, R154, R6, RZ ;  /* 0x000000069a077210 */ /* 0x000fca0007f5e0ff */
[----:B------:R-:W-:Y:S01]  /*55f0*/  IMAD.X R9, R158, 0x1, R21, P2 ;  /* 0x000000019e097824 */ /* 0x000fe200010e0615 */
[----:B------:R-:W-:-:S04]  /*5600*/  LEA R8, P2, R7, R12, 0x1 ;  /* 0x0000000c07087211 */ /* 0x000fc800078408ff */
[----:B------:R-:W-:-:S05]  /*5610*/  LEA.HI.X R9, R7, R13, R9, 0x1, P2 ;  /* 0x0000000d07097211 */ /* 0x000fca00010f0c09 */
[----:B------:R1:W2:Y:S01]  /*5620*/  @P1 LDG.E.LTC128B.U16 R23, desc[UR36][R8.64] ;  /* 0x0000002408171981 */ /* 0x0002a2000c1e1520 */
[----:B------:R-:W-:Y:S01]  /*5630*/  IADD3 R6, P2, R18, R6, RZ ;  /* 0x0000000612067210 */ /* 0x000fe20007f5e0ff */
[----:B------:R-:W-:Y:S01]  /*5640*/  BSSY B1, `(.L_x_36) ;  /* 0x0000016000017945 */ /* 0x000fe20003800000 */
[----:B------:R-:W-:-:S03]  /*5650*/  ISETP.GT.AND P4, PT, R0, 0x1, P0 ;  /* 0x000000010000780c */ /* 0x000fc60000784270 */
[----:B------:R-:W-:Y:S02]  /*5660*/  IMAD.X R7, R19, 0x1, R158, P2 ;  /* 0x0000000113077824 */ /* 0x000fe400010e069e */
[----:B------:R-:W-:Y:S02]  /*5670*/  IMAD.U32 R158, RZ, RZ, UR9 ;  /* 0x00000009ff9e7e24 */ /* 0x000fe4000f8e00ff */
[----:B------:R-:W-:-:S04]  /*5680*/  IMAD.WIDE.U32 R6, R22, UR43, R6 ;  /* 0x0000002b16067c25 */ /* 0x000fc8000f8e0006 */
[----:B------:R-:W-:Y:S01]  /*5690*/  IMAD.IADD R7, R159, 0x1, R7 ;  /* 0x000000019f077824 */ /* 0x000fe200078e0207 */
[----:B-1----:R-:W-:-:S04]  /*56a0*/  LEA R8, P2, R6, R12, 0x1 ;  /* 0x0000000c06087211 */ /* 0x002fc800078408ff */
[----:B------:R-:W-:Y:S01]  /*56b0*/  LEA.HI.X R9, R6, R13, R7, 0x1, P2 ;  /* 0x0000000d06097211 */ /* 0x000fe200010f0c07 */
[----:B--2---:R-:W-:-:S05]  /*56c0*/  HADD2.F32 R6, -RZ, R23.H0_H0 ;  /* 0x20000017ff067230 */ /* 0x004fca0000004100 */
[----:B------:R-:W-:-:S04]  /*56d0*/  FMUL R6, R6, R16 ;  /* 0x0000001006067220 */ /* 0x000fc80000400000 */
[----:B---3--:R-:W-:Y:S01]  /*56e0*/  FFMA R7, R160, R2, R6 ;  /* 0x00000002a0077223 */ /* 0x008fe20000000006 */
[----:B------:R-:W-:Y:S01]  /*56f0*/  IMAD.U32 R160, RZ, RZ, UR8 ;  /* 0x00000008ffa07e24 */ /* 0x000fe2000f8e00ff */
[----:B------:R-:W-:-:S03]  /*5700*/  MOV R6, UR8 ;  /* 0x0000000800067c02 */ /* 0x000fc60008000f00 */
[----:B------:R-:W-:Y:S01]  /*5710*/  IMAD.SHL.U32 R160, R160, 0x10, RZ ;  /* 0x00000010a0a07824 */ /* 0x000fe200078e00ff */
[----:B------:R-:W-:Y:S02]  /*5720*/  SHF.L.U64.HI R158, R6, 0x4, R158 ;  /* 0x00000004069e7819 */ /* 0x000fe4000001029e */
[----:B------:R-:W-:Y:S02]  /*5730*/  F2FP.F16.F32.PACK_AB R7, RZ, R7 ;  /* 0x00000007ff07723e */ /* 0x000fe400000000ff */
[----:B------:R-:W-:Y:S02]  /*5740*/  IADD3 R6, P2, R160, R4, RZ ;  /* 0x00000004a0067210 */ /* 0x000fe40007f5e0ff */
[----:B------:R-:W-:-:S03]  /*5750*/  PRMT R161, R7, 0x7610, R161 ;  /* 0x0000761007a17816 */ /* 0x000fc600000000a1 */
[----:B------:R-:W-:-:S05]  /*5760*/  IMAD.X R7, R158, 0x1, R5, P2 ;  /* 0x000000019e077824 */ /* 0x000fca00010e0605 */
[----:B------:R1:W-:Y:S01]  /*5770*/  @P1 STG.E.U16 desc[UR36][R6.64], R161 ;  /* 0x000000a106001986 */ /* 0x0003e2000c101524 */
[----:B------:R-:W-:Y:S05]  /*5780*/  @!P4 BRA `(.L_x_37) ;  /* 0x000000000004c947 */ /* 0x000fea0003800000 */
[----:B------:R2:W5:Y:S02]  /*5790*/  LDG.E.LTC128B.U16 R23, desc[UR36][R8.64+0x2] ;  /* 0x0000022408177981 */ /* 0x000564000c1e1520 */
.L_x_37:
[----:B------:R-:W-:Y:S05]  /*57a0*/  BSYNC B1 ;  /* 0x0000000000017941 */ /* 0x000fea0003800000 */
.L_x_36:
[----:B------:R-:W3:Y:S01]  /*57b0*/  LDL.LU R162, [R1+0xc] ;  /* 0x00000c0001a27983 */ /* 0x000ee20000300800 */
[----:B-1---5:R-:W-:Y:S01]  /*57c0*/  HADD2.F32 R161, -RZ, R23.H0_H0 ;  /* 0x20000017ffa17230 */ /* 0x022fe20000004100 */
[----:B------:R-:W-:Y:S01]  /*57d0*/  ISETP.GT.AND P1, PT, R0, 0x8, P3 ;  /* 0x000000080000780c */ /* 0x000fe20001f24270 */
[----:B------:R-:W-:Y:S03]  /*57e0*/  BSSY B1, `(.L_x_38) ;  /* 0x0000007000017945 */ /* 0x000fe60003800000 */
[----:B------:R-:W-:-:S04]  /*57f0*/  FMUL R161, R161, R16 ;  /* 0x00000010a1a17220 */ /* 0x000fc80000400000 */
[----:B---3--:R-:W-:-:S05]  /*5800*/  FFMA R161, R162, R2, R161 ;  /* 0x00000002a2a17223 */ /* 0x008fca00000000a1 */
[----:B------:R-:W-:-:S05]  /*5810*/  F2FP.F16.F32.PACK_AB R161, RZ, R161 ;  /* 0x000000a1ffa1723e */ /* 0x000fca00000000ff */
[----:B------:R1:W-:Y:S01]  /*5820*/  @P4 STG.E.U16 desc[UR36][R6.64+0x2], R161 ;  /* 0x000002a106004986 */ /* 0x0003e2000c101524 */
[----:B------:R-:W-:Y:S05]  /*5830*/  @!P1 BRA `(.L_x_39) ;  /* 0x0000000000049947 */ /* 0x000fea0003800000 */
[----:B------:R3:W5:Y:S02]  /*5840*/  LDG.E.LTC128B.U16 R23, desc[UR36][R10.64+0x10] ;  /* 0x000010240a177981 */ /* 0x000764000c1e1520 */
.L_x_39:
[----:B------:R-:W-:Y:S05]  /*5850*/  BSYNC B1 ;  /* 0x0000000000017941 */ /* 0x000fea0003800000 */
.L_x_38:
[----:B------:R-:W4:Y:S01]  /*5860*/  LDL.LU R162, [R1+0x10] ;  /* 0x0000100001a27983 */ /* 0x000f220000300800 */
[----:B-1---5:R-:W-:Y:S01]  /*5870*/  HADD2.F32 R161, -RZ, R23.H0_H0 ;  /* 0x20000017ffa17230 */ /* 0x022fe20000004100 */
[----:B------:R-:W-:Y:S01]  /*5880*/  ISETP.GT.AND P2, PT, R0, 0x9, P3 ;  /* 0x000000090000780c */ /* 0x000fe20001f44270 */
[----:B------:R-:W-:Y:S03]  /*5890*/  BSSY B1, `(.L_x_40) ;  /* 0x0000007000017945 */ /* 0x000fe60003800000 */
[----:B------:R-:W-:-:S04]  /*58a0*/  FMUL R161, R161, R16 ;  /* 0x00000010a1a17220 */ /* 0x000fc80000400000 */
[----:B----4-:R-:W-:-:S05]  /*58b0*/  FFMA R161, R162, R2, R161 ;  /* 0x00000002a2a17223 */ /* 0x010fca00000000a1 */
[----:B------:R-:W-:-:S05]  /*58c0*/  F2FP.F16.F32.PACK_AB R161, RZ, R161 ;  /* 0x000000a1ffa1723e */ /* 0x000fca00000000ff */
[----:B------:R1:W-:Y:S01]  /*58d0*/  @P1 STG.E.U16 desc[UR36][R4.64+0x10], R161 ;  /* 0x000010a104001986 */ /* 0x0003e2000c101524 */
[----:B------:R-:W-:Y:S05]  /*58e0*/  @!P2 BRA `(.L_x_41) ;  /* 0x000000000004a947 */ /* 0x000fea0003800000 */
[----:B------:R4:W5:Y:S02]  /*58f0*/  LDG.E.LTC128B.U16 R23, desc[UR36][R10.64+0x12] ;  /* 0x000012240a177981 */ /* 0x000964000c1e1520 */
.L_x_41:
[----:B------:R-:W-:Y:S05]  /*5900*/  BSYNC B1 ;  /* 0x0000000000017941 */ /* 0x000fea0003800000 */
.L_x_40:
[----:B------:R-:W2:Y:S01]  /*5910*/  LDL.LU R162, [R1+0x14] ;  /* 0x0000140001a27983 */ /* 0x000ea20000300800 */
[----:B-1---5:R-:W-:Y:S01]  /*5920*/  HADD2.F32 R161, -RZ, R23.H0_H0 ;  /* 0x20000017ffa17230 */ /* 0x022fe20000004100 */
[----:B------:R-:W-:Y:S01]  /*5930*/  ISETP.GT.AND P1, PT, R0, 0x8, P0 ;  /* 0x000000080000780c */ /* 0x000fe20000724270 */
[----:B------:R-:W-:Y:S03]  /*5940*/  BSSY B1, `(.L_x_42) ;  /* 0x0000007000017945 */ /* 0x000fe60003800000 */
[----:B------:R-:W-:-:S04]  /*5950*/  FMUL R161, R161, R16 ;  /* 0x00000010a1a17220 */ /* 0x000fc80000400000 */
[----:B--2---:R-:W-:-:S05]  /*5960*/  FFMA R161, R162, R2, R161 ;  /* 0x00000002a2a17223 */ /* 0x004fca00000000a1 */
[----:B------:R-:W-:-:S05]  /*5970*/  F2FP.F16.F32.PACK_AB R161, RZ, R161 ;  /* 0x000000a1ffa1723e */ /* 0x000fca00000000ff */
[----:B------:R1:W-:Y:S01]  /*5980*/  @P2 STG.E.U16 desc[UR36][R4.64+0x12], R161 ;  /* 0x000012a104002986 */ /* 0x0003e2000c101524 */
[----:B------:R-:W-:Y:S05]  /*5990*/  @!P1 BRA `(.L_x_43) ;  /* 0x0000000000049947 */ /* 0x000fea0003800000 */
[----:B------:R2:W5:Y:S02]  /*59a0*/  LDG.E.LTC128B.U16 R23, desc[UR36][R8.64+0x10] ;  /* 0x0000102408177981 */ /* 0x000564000c1e1520 */
.L_x_43:
[----:B------:R-:W-:Y:S05]  /*59b0*/  BSYNC B1 ;  /* 0x0000000000017941 */ /* 0x000fea0003800000 */
.L_x_42:
        /* <DEDUP_REMOVED lines=10> */
.L_x_45:
[----:B------:R-:W-:Y:S05]  /*5a60*/  BSYNC B1 ;  /* 0x0000000000017941 */ /* 0x000fea0003800000 */
.L_x_44:
        /* <DEDUP_REMOVED lines=10> */
.L_x_47:
[----:B------:R-:W-:Y:S05]  /*5b10*/  BSYNC B1 ;  /* 0x0000000000017941 */ /* 0x000fea0003800000 */
.L_x_46:
        /* <DEDUP_REMOVED lines=10> */
.L_x_49:
[----:B------:R-:W-:Y:S05]  /*5bc0*/  BSYNC B1 ;  /* 0x0000000000017941 */ /* 0x000fea0003800000 */
.L_x_48:
        /* <DEDUP_REMOVED lines=10> */
.L_x_51:
[----:B------:R-:W-:Y:S05]  /*5c70*/  BSYNC B1 ;  /* 0x0000000000017941 */ /* 0x000fea0003800000 */
.L_x_50:
        /* <DEDUP_REMOVED lines=10> */
.L_x_53:
[----:B------:R-:W-:Y:S05]  /*5d20*/  BSYNC B1 ;  /* 0x0000000000017941 */ /* 0x000fea0003800000 */
.L_x_52:
        /* <DEDUP_REMOVED lines=10> */
.L_x_55:
[----:B------:R-:W-:Y:S05]  /*5dd0*/  BSYNC B1 ;  /* 0x0000000000017941 */ /* 0x000fea0003800000 */
.L_x_54:
        /* <DEDUP_REMOVED lines=10> */
.L_x_57:
[----:B------:R-:W-:Y:S05]  /*5e80*/  BSYNC B1 ;  /* 0x0000000000017941 */ /* 0x000fea0003800000 */
.L_x_56:
        /* <DEDUP_REMOVED lines=10> */
.L_x_59:
[----:B------:R-:W-:Y:S05]  /*5f30*/  BSYNC B1 ;  /* 0x0000000000017941 */ /* 0x000fea0003800000 */
.L_x_58:
        /* <DEDUP_REMOVED lines=10> */
.L_x_61:
[----:B------:R-:W-:Y:S05]  /*5fe0*/  BSYNC B1 ;  /* 0x0000000000017941 */ /* 0x000fea0003800000 */
.L_x_60:
        /* <DEDUP_REMOVED lines=10> */
.L_x_63:
[----:B------:R-:W-:Y:S05]  /*6090*/  BSYNC B1 ;  /* 0x0000000000017941 */ /* 0x000fea0003800000 */
.L_x_62:
        /* <DEDUP_REMOVED lines=10> */
.L_x_65:
[----:B------:R-:W-:Y:S05]  /*6140*/  BSYNC B1 ;  /* 0x0000000000017941 */ /* 0x000fea0003800000 */
.L_x_64:
        /* <DEDUP_REMOVED lines=10> */
.L_x_67:
[----:B------:R-:W-:Y:S05]  /*61f0*/  BSYNC B1 ;  /* 0x0000000000017941 */ /* 0x000fea0003800000 */
.L_x_66:
        /* <DEDUP_REMOVED lines=10> */
.L_x_69:
[----:B------:R-:W-:Y:S05]  /*62a0*/  BSYNC B1 ;  /* 0x0000000000017941 */ /* 0x000fea0003800000 */
.L_x_68:
        /* <DEDUP_REMOVED lines=10> */
.L_x_71:
[----:B------:R-:W-:Y:S05]  /*6350*/  BSYNC B1 ;  /* 0x0000000000017941 */ /* 0x000fea0003800000 */
.L_x_70:
        /* <DEDUP_REMOVED lines=10> */
.L_x_73:
[----:B------:R-:W-:Y:S05]  /*6400*/  BSYNC B1 ;  /* 0x0000000000017941 */ /* 0x000fea0003800000 */
.L_x_72:
        /* <DEDUP_REMOVED lines=10> */
.L_x_75:
[----:B------:R-:W-:Y:S05]  /*64b0*/  BSYNC B1 ;  /* 0x0000000000017941 */ /* 0x000fea0003800000 */
.L_x_74:
        /* <DEDUP_REMOVED lines=10> */
.L_x_77:
[----:B------:R-:W-:Y:S05]  /*6560*/  BSYNC B1 ;  /* 0x0000000000017941 */ /* 0x000fea0003800000 */
.L_x_76:
        /* <DEDUP_REMOVED lines=10> */
.L_x_79:
[----:B------:R-:W-:Y:S05]  /*6610*/  BSYNC B1 ;  /* 0x0000000000017941 */ /* 0x000fea0003800000 */
.L_x_78:
        /* <DEDUP_REMOVED lines=10> */
.L_x_81:
[----:B------:R-:W-:Y:S05]  /*66c0*/  BSYNC B1 ;  /* 0x0000000000017941 */ /* 0x000fea0003800000 */
.L_x_80:
        /* <DEDUP_REMOVED lines=10> */
.L_x_83:
[----:B------:R-:W-:Y:S05]  /*6770*/  BSYNC B1 ;  /* 0x0000000000017941 */ /* 0x000fea0003800000 */
.L_x_82:
        /* <DEDUP_REMOVED lines=10> */
.L_x_85:
[----:B------:R-:W-:Y:S05]  /*6820*/  BSYNC B1 ;  /* 0x0000000000017941 */ /* 0x000fea0003800000 */
.L_x_84:
        /* <DEDUP_REMOVED lines=10> */
.L_x_87:
[----:B------:R-:W-:Y:S05]  /*68d0*/  BSYNC B1 ;  /* 0x0000000000017941 */ /* 0x000fea0003800000 */
.L_x_86:
        /* <DEDUP_REMOVED lines=10> */
.L_x_89:
[----:B------:R-:W-:Y:S05]  /*6980*/  BSYNC B1 ;  /* 0x0000000000017941 */ /* 0x000fea0003800000 */
.L_x_88:
        /* <DEDUP_REMOVED lines=10> */
.L_x_91:
[----:B------:R-:W-:Y:S05]  /*6a30*/  BSYNC B1 ;  /* 0x0000000000017941 */ /* 0x000fea0003800000 */
.L_x_90:
        /* <DEDUP_REMOVED lines=10> */
.L_x_93:
[----:B------:R-:W-:Y:S05]  /*6ae0*/  BSYNC B1 ;  /* 0x0000000000017941 */ /* 0x000fea0003800000 */
.L_x_92:
        /* <DEDUP_REMOVED lines=10> */
.L_x_95:
[----:B------:R-:W-:Y:S05]  /*6b90*/  BSYNC B1 ;  /* 0x0000000000017941 */ /* 0x000fea0003800000 */
.L_x_94:
        /* <DEDUP_REMOVED lines=10> */
.L_x_97:
[----:B------:R-:W-:Y:S05]  /*6c40*/  BSYNC B1 ;  /* 0x0000000000017941 */ /* 0x000fea0003800000 */
.L_x_96:
        /* <DEDUP_REMOVED lines=10> */
.L_x_99:
[----:B------:R-:W-:Y:S05]  /*6cf0*/  BSYNC B1 ;  /* 0x0000000000017941 */ /* 0x000fea0003800000 */
.L_x_98:
        /* <DEDUP_REMOVED lines=10> */
.L_x_101:
[----:B------:R-:W-:Y:S05]  /*6da0*/  BSYNC B1 ;  /* 0x0000000000017941 */ /* 0x000fea0003800000 */
.L_x_100:
        /* <DEDUP_REMOVED lines=10> */
.L_x_103:
[----:B------:R-:W-:Y:S05]  /*6e50*/  BSYNC B1 ;  /* 0x0000000000017941 */ /* 0x000fea0003800000 */
.L_x_102:
        /* <DEDUP_REMOVED lines=10> */
.L_x_105:
[----:B------:R-:W-:Y:S05]  /*6f00*/  BSYNC B1 ;  /* 0x0000000000017941 */ /* 0x000fea0003800000 */
.L_x_104:
        /* <DEDUP_REMOVED lines=10> */
.L_x_107:
[----:B------:R-:W-:Y:S05]  /*6fb0*/  BSYNC B1 ;  /* 0x0000000000017941 */ /* 0x000fea0003800000 */
.L_x_106:
        /* <DEDUP_REMOVED lines=10> */
.L_x_109:
[----:B------:R-:W-:Y:S05]  /*7060*/  BSYNC B1 ;  /* 0x0000000000017941 */ /* 0x000fea0003800000 */
.L_x_108:
        /* <DEDUP_REMOVED lines=10> */
.L_x_111:
[----:B------:R-:W-:Y:S05]  /*7110*/  BSYNC B1 ;  /* 0x0000000000017941 */ /* 0x000fea0003800000 */
.L_x_110:
        /* <DEDUP_REMOVED lines=10> */
.L_x_113:
[----:B------:R-:W-:Y:S05]  /*71c0*/  BSYNC B1 ;  /* 0x0000000000017941 */ /* 0x000fea0003800000 */
.L_x_112:
        /* <DEDUP_REMOVED lines=10> */
.L_x_115:
[----:B------:R-:W-:Y:S05]  /*7270*/  BSYNC B1 ;  /* 0x0000000000017941 */ /* 0x000fea0003800000 */
.L_x_114:
        /* <DEDUP_REMOVED lines=10> */
.L_x_117:
[----:B------:R-:W-:Y:S05]  /*7320*/  BSYNC B1 ;  /* 0x0000000000017941 */ /* 0x000fea0003800000 */
.L_x_116:
        /* <DEDUP_REMOVED lines=10> */
.L_x_119:
[----:B------:R-:W-:Y:S05]  /*73d0*/  BSYNC B1 ;  /* 0x0000000000017941 */ /* 0x000fea0003800000 */
.L_x_118:
        /* <DEDUP_REMOVED lines=10> */
.L_x_121:
[----:B------:R-:W-:Y:S05]  /*7480*/  BSYNC B1 ;  /* 0x0000000000017941 */ /* 0x000fea0003800000 */
.L_x_120:
        /* <DEDUP_REMOVED lines=10> */
.L_x_123:
[----:B------:R-:W-:Y:S05]  /*7530*/  BSYNC B1 ;  /* 0x0000000000017941 */ /* 0x000fea0003800000 */
.L_x_122:
        /* <DEDUP_REMOVED lines=10> */
.L_x_125:
[----:B------:R-:W-:Y:S05]  /*75e0*/  BSYNC B1 ;  /* 0x0000000000017941 */ /* 0x000fea0003800000 */
.L_x_124:
        /* <DEDUP_REMOVED lines=10> */
.L_x_127:
[----:B------:R-:W-:Y:S05]  /*7690*/  BSYNC B1 ;  /* 0x0000000000017941 */ /* 0x000fea0003800000 */
.L_x_126:
        /* <DEDUP_REMOVED lines=10> */
.L_x_129:
[----:B------:R-:W-:Y:S05]  /*7740*/  BSYNC B1 ;  /* 0x0000000000017941 */ /* 0x000fea0003800000 */
.L_x_128:
        /* <DEDUP_REMOVED lines=10> */
.L_x_131:
[----:B------:R-:W-:Y:S05]  /*77f0*/  BSYNC B1 ;  /* 0x0000000000017941 */ /* 0x000fea0003800000 */
.L_x_130:
        /* <DEDUP_REMOVED lines=10> */
.L_x_133:
[----:B------:R-:W-:Y:S05]  /*78a0*/  BSYNC B1 ;  /* 0x0000000000017941 */ /* 0x000fea0003800000 */
.L_x_132:
        /* <DEDUP_REMOVED lines=10> */
.L_x_135:
[----:B------:R-:W-:Y:S05]  /*7950*/  BSYNC B1 ;  /* 0x0000000000017941 */ /* 0x000fea0003800000 */
.L_x_134:
        /* <DEDUP_REMOVED lines=10> */
.L_x_137:
[----:B------:R-:W-:Y:S05]  /*7a00*/  BSYNC B1 ;  /* 0x0000000000017941 */ /* 0x000fea0003800000 */
.L_x_136:
        /* <DEDUP_REMOVED lines=10> */
.L_x_139:
[----:B------:R-:W-:Y:S05]  /*7ab0*/  BSYNC B1 ;  /* 0x0000000000017941 */ /* 0x000fea0003800000 */
.L_x_138:
        /* <DEDUP_REMOVED lines=10> */
.L_x_141:
[----:B------:R-:W-:Y:S05]  /*7b60*/  BSYNC B1 ;  /* 0x0000000000017941 */ /* 0x000fea0003800000 */
.L_x_140:
        /* <DEDUP_REMOVED lines=10> */
.L_x_143:
[----:B------:R-:W-:Y:S05]  /*7c10*/  BSYNC B1 ;  /* 0x0000000000017941 */ /* 0x000fea0003800000 */
.L_x_142:
        /* <DEDUP_REMOVED lines=10> */
.L_x_145:
[----:B------:R-:W-:Y:S05]  /*7cc0*/  BSYNC B1 ;  /* 0x0000000000017941 */ /* 0x000fea0003800000 */
.L_x_144:
        /* <DEDUP_REMOVED lines=10> */
.L_x_147:
[----:B------:R-:W-:Y:S05]  /*7d70*/  BSYNC B1 ;  /* 0x0000000000017941 */ /* 0x000fea0003800000 */
.L_x_146:
        /* <DEDUP_REMOVED lines=10> */
.L_x_149:
[----:B------:R-:W-:Y:S05]  /*7e20*/  BSYNC B1 ;  /* 0x0000000000017941 */ /* 0x000fea0003800000 */
.L_x_148:
        /* <DEDUP_REMOVED lines=10> */
.L_x_151:
[----:B------:R-:W-:Y:S05]  /*7ed0*/  BSYNC B1 ;  /* 0x0000000000017941 */ /* 0x000fea0003800000 */
.L_x_150:
        /* <DEDUP_REMOVED lines=10> */
.L_x_153:
[----:B------:R-:W-:Y:S05]  /*7f80*/  BSYNC B1 ;  /* 0x0000000000017941 */ /* 0x000fea0003800000 */
.L_x_152:
        /* <DEDUP_REMOVED lines=10> */
.L_x_155:
[----:B------:R-:W-:Y:S05]  /*8030*/  BSYNC B1 ;  /* 0x0000000000017941 */ /* 0x000fea0003800000 */
.L_x_154:
        /* <DEDUP_REMOVED lines=10> */
.L_x_157:
[----:B------:R-:W-:Y:S05]  /*80e0*/  BSYNC B1 ;  /* 0x0000000000017941 */ /* 0x000fea0003800000 */
.L_x_156:
        /* <DEDUP_REMOVED lines=10> */
.L_x_159:
[----:B------:R-:W-:Y:S05]  /*8190*/  BSYNC B1 ;  /* 0x0000000000017941 */ /* 0x000fea0003800000 */
.L_x_158:
        /* <DEDUP_REMOVED lines=10> */
.L_x_161:
[----:B------:R-:W-:Y:S05]  /*8240*/  BSYNC B1 ;  /* 0x0000000000017941 */ /* 0x000fea0003800000 */
.L_x_160:
        /* <DEDUP_REMOVED lines=10> */
.L_x_163:
[----:B------:R-:W-:Y:S05]  /*82f0*/  BSYNC B1 ;  /* 0x0000000000017941 */ /* 0x000fea0003800000 */
.L_x_162:
        /* <DEDUP_REMOVED lines=10> */
.L_x_165:
[----:B------:R-:W-:Y:S05]  /*83a0*/  BSYNC B1 ;  /* 0x0000000000017941 */ /* 0x000fea0003800000 */
.L_x_164:
        /* <DEDUP_REMOVED lines=10> */
.L_x_167:
[----:B------:R-:W-:Y:S05]  /*8450*/  BSYNC B1 ;  /* 0x0000000000017941 */ /* 0x000fea0003800000 */
.L_x_166:
        /* <DEDUP_REMOVED lines=10> */
.L_x_169:
[----:B------:R-:W-:Y:S05]  /*8500*/  BSYNC B1 ;  /* 0x0000000000017941 */ /* 0x000fea0003800000 */
.L_x_168:
        /* <DEDUP_REMOVED lines=10> */
.L_x_171:
[----:B------:R-:W-:Y:S05]  /*85b0*/  BSYNC B1 ;  /* 0x0000000000017941 */ /* 0x000fea0003800000 */
.L_x_170:
        /* <DEDUP_REMOVED lines=10> */
.L_x_173:
[----:B------:R-:W-:Y:S05]  /*8660*/  BSYNC B1 ;  /* 0x0000000000017941 */ /* 0x000fea0003800000 */
.L_x_172:
        /* <DEDUP_REMOVED lines=10> */
.L_x_175:
[----:B------:R-:W-:Y:S05]  /*8710*/  BSYNC B1 ;  /* 0x0000000000017941 */ /* 0x000fea0003800000 */
.L_x_174:
        /* <DEDUP_REMOVED lines=10> */
.L_x_177:
[----:B------:R-:W-:Y:S05]  /*87c0*/  BSYNC B1 ;  /* 0x0000000000017941 */ /* 0x000fea0003800000 */
.L_x_176:
        /* <DEDUP_REMOVED lines=10> */
.L_x_179:
[----:B------:R-:W-:Y:S05]  /*8870*/  BSYNC B1 ;  /* 0x0000000000017941 */ /* 0x000fea0003800000 */
.L_x_178:
        /* <DEDUP_REMOVED lines=10> */
.L_x_181:
[----:B------:R-:W-:Y:S05]  /*8920*/  BSYNC B1 ;  /* 0x0000000000017941 */ /* 0x000fea0003800000 */
.L_x_180:
        /* <DEDUP_REMOVED lines=10> */
.L_x_183:
[----:B------:R-:W-:Y:S05]  /*89d0*/  BSYNC B1 ;  /* 0x0000000000017941 */ /* 0x000fea0003800000 */
.L_x_182:
        /* <DEDUP_REMOVED lines=10> */
.L_x_185:
[----:B------:R-:W-:Y:S05]  /*8a80*/  BSYNC B1 ;  /* 0x0000000000017941 */ /* 0x000fea0003800000 */
.L_x_184:
        /* <DEDUP_REMOVED lines=10> */
.L_x_187:
[----:B------:R-:W-:Y:S05]  /*8b30*/  BSYNC B1 ;  /* 0x0000000000017941 */ /* 0x000fea0003800000 */
.L_x_186:
        /* <DEDUP_REMOVED lines=10> */
.L_x_189:
[----:B------:R-:W-:Y:S05]  /*8be0*/  BSYNC B1 ;  /* 0x0000000000017941 */ /* 0x000fea0003800000 */
.L_x_188:
        /* <DEDUP_REMOVED lines=10> */
.L_x_191:
[----:B------:R-:W-:Y:S05]  /*8c90*/  BSYNC B1 ;  /* 0x0000000000017941 */ /* 0x000fea0003800000 */
.L_x_190:
        /* <DEDUP_REMOVED lines=10> */
.L_x_193:
[----:B------:R-:W-:Y:S05]  /*8d40*/  BSYNC B1 ;  /* 0x0000000000017941 */ /* 0x000fea0003800000 */
.L_x_192:
        /* <DEDUP_REMOVED lines=10> */
.L_x_195:
[----:B------:R-:W-:Y:S05]  /*8df0*/  BSYNC B1 ;  /* 0x0000000000017941 */ /* 0x000fea0003800000 */
.L_x_194:
        /* <DEDUP_REMOVED lines=10> */
.L_x_197:
[----:B------:R-:W-:Y:S05]  /*8ea0*/  BSYNC B1 ;  /* 0x0000000000017941 */ /* 0x000fea0003800000 */
.L_x_196:
        /* <DEDUP_REMOVED lines=10> */
.L_x_199:
[----:B------:R-:W-:Y:S05]  /*8f50*/  BSYNC B1 ;  /* 0x0000000000017941 */ /* 0x000fea0003800000 */
.L_x_198:
        /* <DEDUP_REMOVED lines=10> */
.L_x_201:
[----:B------:R-:W-:Y:S05]  /*9000*/  BSYNC B1 ;  /* 0x0000000000017941 */ /* 0x000fea0003800000 */
.L_x_200:
        /* <DEDUP_REMOVED lines=10> */
.L_x_203:
[----:B------:R-:W-:Y:S05]  /*90b0*/  BSYNC B1 ;  /* 0x0000000000017941 */ /* 0x000fea0003800000 */
.L_x_202:
        /* <DEDUP_REMOVED lines=10> */
.L_x_205:
[----:B------:R-:W-:Y:S05]  /*9160*/  BSYNC B1 ;  /* 0x0000000000017941 */ /* 0x000fea0003800000 */
.L_x_204:
        /* <DEDUP_REMOVED lines=10> */
.L_x_207:
[----:B------:R-:W-:Y:S05]  /*9210*/  BSYNC B1 ;  /* 0x0000000000017941 */ /* 0x000fea0003800000 */
.L_x_206:
        /* <DEDUP_REMOVED lines=10> */
.L_x_209:
[----:B------:R-:W-:Y:S05]  /*92c0*/  BSYNC B1 ;  /* 0x0000000000017941 */ /* 0x000fea0003800000 */
.L_x_208:
        /* <DEDUP_REMOVED lines=10> */
.L_x_211:
[----:B------:R-:W-:Y:S05]  /*9370*/  BSYNC B1 ;  /* 0x0000000000017941 */ /* 0x000fea0003800000 */
.L_x_210:
        /* <DEDUP_REMOVED lines=10> */
.L_x_213:
[----:B------:R-:W-:Y:S05]  /*9420*/  BSYNC B1 ;  /* 0x0000000000017941 */ /* 0x000fea0003800000 */
.L_x_212:
        /* <DEDUP_REMOVED lines=10> */
.L_x_215:
[----:B------:R-:W-:Y:S05]  /*94d0*/  BSYNC B1 ;  /* 0x0000000000017941 */ /* 0x000fea0003800000 */
.L_x_214:
        /* <DEDUP_REMOVED lines=10> */
.L_x_217:
[----:B------:R-:W-:Y:S05]  /*9580*/  BSYNC B1 ;  /* 0x0000000000017941 */ /* 0x000fea0003800000 */
.L_x_216:
        /* <DEDUP_REMOVED lines=10> */
.L_x_219:
[----:B------:R-:W-:Y:S05]  /*9630*/  BSYNC B1 ;  /* 0x0000000000017941 */ /* 0x000fea0003800000 */
.L_x_218:
        /* <DEDUP_REMOVED lines=10> */
.L_x_221:
[----:B------:R-:W-:Y:S05]  /*96e0*/  BSYNC B1 ;  /* 0x0000000000017941 */ /* 0x000fea0003800000 */
.L_x_220:
        /* <DEDUP_REMOVED lines=10> */
.L_x_223:
[----:B------:R-:W-:Y:S05]  /*9790*/  BSYNC B1 ;  /* 0x0000000000017941 */ /* 0x000fea0003800000 */
.L_x_222:
        /* <DEDUP_REMOVED lines=10> */
.L_x_225:
[----:B------:R-:W-:Y:S05]  /*9840*/  BSYNC B1 ;  /* 0x0000000000017941 */ /* 0x000fea0003800000 */
.L_x_224:
        /* <DEDUP_REMOVED lines=10> */
.L_x_227:
[----:B------:R-:W-:Y:S05]  /*98f0*/  BSYNC B1 ;  /* 0x0000000000017941 */ /* 0x000fea0003800000 */
.L_x_226:
        /* <DEDUP_REMOVED lines=10> */
.L_x_229:
[----:B------:R-:W-:Y:S05]  /*99a0*/  BSYNC B1 ;  /* 0x0000000000017941 */ /* 0x000fea0003800000 */
.L_x_228:
        /* <DEDUP_REMOVED lines=10> */
.L_x_231:
[----:B------:R-:W-:Y:S05]  /*9a50*/  BSYNC B1 ;  /* 0x0000000000017941 */ /* 0x000fea0003800000 */
.L_x_230:
        /* <DEDUP_REMOVED lines=10> */
.L_x_233:
[----:B------:R-:W-:Y:S05]  /*9b00*/  BSYNC B1 ;  /* 0x0000000000017941 */ /* 0x000fea0003800000 */
.L_x_232:
        /* <DEDUP_REMOVED lines=10> */
.L_x_235:
[----:B------:R-:W-:Y:S05]  /*9bb0*/  BSYNC B1 ;  /* 0x0000000000017941 */ /* 0x000fea0003800000 */
.L_x_234:
        /* <DEDUP_REMOVED lines=10> */
.L_x_237:
[----:B------:R-:W-:Y:S05]  /*9c60*/  BSYNC B1 ;  /* 0x0000000000017941 */ /* 0x000fea0003800000 */
.L_x_236:
        /* <DEDUP_REMOVED lines=10> */
.L_x_239:
[----:B------:R-:W-:Y:S05]  /*9d10*/  BSYNC B1 ;  /* 0x0000000000017941 */ /* 0x000fea0003800000 */
.L_x_238:
        /* <DEDUP_REMOVED lines=10> */
.L_x_241:
[----:B------:R-:W-:Y:S05]  /*9dc0*/  BSYNC B1 ;  /* 0x0000000000017941 */ /* 0x000fea0003800000 */
.L_x_240:
        /* <DEDUP_REMOVED lines=10> */
.L_x_243:
[----:B------:R-:W-:Y:S05]  /*9e70*/  BSYNC B1 ;  /* 0x0000000000017941 */ /* 0x000fea0003800000 */
.L_x_242:
        /* <DEDUP_REMOVED lines=10> */
.L_x_245:
[----:B------:R-:W-:Y:S05]  /*9f20*/  BSYNC B1 ;  /* 0x0000000000017941 */ /* 0x000fea0003800000 */
.L_x_244:
        /* <DEDUP_REMOVED lines=10> */
.L_x_247:
[----:B------:R-:W-:Y:S05]  /*9fd0*/  BSYNC B1 ;  /* 0x0000000000017941 */ /* 0x000fea0003800000 */
.L_x_246:
        /* <DEDUP_REMOVED lines=10> */
.L_x_249:
[----:B------:R-:W-:Y:S05]  /*a080*/  BSYNC B1 ;  /* 0x0000000000017941 */ /* 0x000fea0003800000 */
.L_x_248:
        /* <DEDUP_REMOVED lines=10> */
.L_x_251:
[----:B------:R-:W-:Y:S05]  /*a130*/  BSYNC B1 ;  /* 0x0000000000017941 */ /* 0x000fea0003800000 */
.L_x_250:
        /* <DEDUP_REMOVED lines=10> */
.L_x_253:
[----:B------:R-:W-:Y:S05]  /*a1e0*/  BSYNC B1 ;  /* 0x0000000000017941 */ /* 0x000fea0003800000 */
.L_x_252:
        /* <DEDUP_REMOVED lines=10> */
.L_x_255:
[----:B------:R-:W-:Y:S05]  /*a290*/  BSYNC B1 ;  /* 0x0000000000017941 */ /* 0x000fea0003800000 */
.L_x_254:
        /* <DEDUP_REMOVED lines=10> */
.L_x_257:
[----:B------:R-:W-:Y:S05]  /*a340*/  BSYNC B1 ;  /* 0x0000000000017941 */ /* 0x000fea0003800000 */
.L_x_256:
        /* <DEDUP_REMOVED lines=10> */
.L_x_259:
[----:B------:R-:W-:Y:S05]  /*a3f0*/  BSYNC B1 ;  /* 0x0000000000017941 */ /* 0x000fea0003800000 */
.L_x_258:
        /* <DEDUP_REMOVED lines=10> */
.L_x_261:
[----:B------:R-:W-:Y:S05]  /*a4a0*/  BSYNC B1 ;  /* 0x0000000000017941 */ /* 0x000fea0003800000 */
.L_x_260:
        /* <DEDUP_REMOVED lines=10> */
.L_x_263:
[----:B------:R-:W-:Y:S05]  /*a550*/  BSYNC B1 ;  /* 0x0000000000017941 */ /* 0x000fea0003800000 */
.L_x_262:
        /* <DEDUP_REMOVED lines=10> */
.L_x_265:
[----:B------:R-:W-:Y:S05]  /*a600*/  BSYNC B1 ;  /* 0x0000000000017941 */ /* 0x000fea0003800000 */
.L_x_264:
        /* <DEDUP_REMOVED lines=10> */
.L_x_267:
[----:B------:R-:W-:Y:S05]  /*a6b0*/  BSYNC B1 ;  /* 0x0000000000017941 */ /* 0x000fea0003800000 */
.L_x_266:
        /* <DEDUP_REMOVED lines=10> */
.L_x_269:
[----:B------:R-:W-:Y:S05]  /*a760*/  BSYNC B1 ;  /* 0x0000000000017941 */ /* 0x000fea0003800000 */
.L_x_268:
        /* <DEDUP_REMOVED lines=10> */
.L_x_271:
[----:B------:R-:W-:Y:S05]  /*a810*/  BSYNC B1 ;  /* 0x0000000000017941 */ /* 0x000fea0003800000 */
.L_x_270:
        /* <DEDUP_REMOVED lines=10> */
.L_x_273:
[----:B------:R-:W-:Y:S05]  /*a8c0*/  BSYNC B1 ;  /* 0x0000000000017941 */ /* 0x000fea0003800000 */
.L_x_272:
        /* <DEDUP_REMOVED lines=10> */
.L_x_275:
[----:B------:R-:W-:Y:S05]  /*a970*/  BSYNC B1 ;  /* 0x0000000000017941 */ /* 0x000fea0003800000 */
.L_x_274:
        /* <DEDUP_REMOVED lines=10> */
.L_x_277:
[----:B------:R-:W-:Y:S05]  /*aa20*/  BSYNC B1 ;  /* 0x0000000000017941 */ /* 0x000fea0003800000 */
.L_x_276:
        /* <DEDUP_REMOVED lines=10> */
.L_x_279:
[----:B------:R-:W-:Y:S05]  /*aad0*/  BSYNC B1 ;  /* 0x0000000000017941 */ /* 0x000fea0003800000 */
.L_x_278:
        /* <DEDUP_REMOVED lines=10> */
.L_x_281:
[----:B------:R-:W-:Y:S05]  /*ab80*/  BSYNC B1 ;  /* 0x0000000000017941 */ /* 0x000fea0003800000 */
.L_x_280:
[----:B0-234-:R-:W2:Y:S01]  /*ab90*/  LDL.LU R10, [R1+0x1f4] ;  /* 0x0001f400010a7983 */ /* 0x01dea20000300800 */
[----:B-----5:R-:W-:Y:S01]  /*aba0*/  HADD2.F32 R11, -RZ, R23.H0_H0 ;  /* 0x20000017ff0b7230 */ /* 0x020fe20000004100 */
        /* <DEDUP_REMOVED lines=8> */
.L_x_283:
[----:B------:R-:W-:Y:S05]  /*ac30*/  BSYNC B1 ;  /* 0x0000000000017941 */ /* 0x000fea0003800000 */
.L_x_282:
[----:B------:R-:W3:Y:S01]  /*ac40*/  LDL.LU R10, [R1+0x1f8] ;  /* 0x0001f800010a7983 */ /* 0x000ee20000300800 */
[----:B0----5:R-:W-:Y:S01]  /*ac50*/  HADD2.F32 R11, -RZ, R23.H0_H0 ;  /* 0x20000017ff0b7230 */ /* 0x021fe20000004100 */
[----:B------:R-:W-:Y:S01]  /*ac60*/  ISETP.GT.AND P1, PT, R0, 0xf9, P0 ;  /* 0x000000f90000780c */ /* 0x000fe20000724270 */
[----:B------:R-:W-:Y:S01]  /*ac70*/  BSSY B1, `(.L_x_284) ;  /* 0x000000a000017945 */ /* 0x000fe20003800000 */
[----:B------:R-:W-:Y:S02]  /*ac80*/  IADD3 R169, P0, R3, 0x80, RZ ;  /* 0x0000008003a97810 */ /* 0x000fe40007f1e0ff */
[----:B------:R-:W-:-:S04]  /*ac90*/  FMUL R11, R11, R16 ;  /* 0x000000100b0b7220 */ /* 0x000fc80000400000 */
[----:B---3--:R-:W-:-:S05]  /*aca0*/  FFMA R11, R10, R2, R11 ;  /* 0x000000020a0b7223 */ /* 0x008fca000000000b */
[----:B------:R-:W-:-:S04]  /*acb0*/  F2FP.F16.F32.PACK_AB R11, RZ, R11 ;  /* 0x0000000bff0b723e */ /* 0x000fc800000000ff */
[----:B------:R-:W-:Y:S01]  /*acc0*/  PRMT R3, R11, 0x7610, R3 ;  /* 0x000076100b037816 */ /* 0x000fe20000000003 */
[----:B------:R-:W-:-:S04]  /*acd0*/  IMAD.X R11, RZ, RZ, UR7, P0 ;  /* 0x00000007ff0b7e24 */ /* 0x000fc800080e06ff */
[----:B------:R0:W-:Y:S01]  /*ace0*/  @P2 STG.E.U16 desc[UR36][R6.64+0x1f0], R3 ;  /* 0x0001f00306002986 */ /* 0x0001e2000c101524 */
[----:B------:R-:W-:Y:S05]  /*acf0*/  @!P1 BRA `(.L_x_285) ;  /* 0x0000000000049947 */ /* 0x000fea0003800000 */
[----:B------:R3:W5:Y:S02]  /*ad00*/  LDG.E.LTC128B.U16 R23, desc[UR36][R8.64+0x1f2] ;  /* 0x0001f22408177981 */ /* 0x000764000c1e1520 */
.L_x_285:
[----:B------:R-:W-:Y:S05]  /*ad10*/  BSYNC B1 ;  /* 0x0000000000017941 */ /* 0x000fea0003800000 */
.L_x_284:
[----:B------:R-:W4:Y:S01]  /*ad20*/  LDL.LU R10, [R1+0x1fc] ;  /* 0x0001fc00010a7983 */ /* 0x000f220000300800 */
[----:B0----5:R-:W-:Y:S01]  /*ad30*/  HADD2.F32 R3, -RZ, R23.H0_H0 ;  /* 0x20000017ff037230 */ /* 0x021fe20000004100 */
[----:B------:R-:W-:Y:S01]  /*ad40*/  ISETP.GT.AND P0, PT, R153, 0x80, PT ;  /* 0x000000809900780c */ /* 0x000fe20003f04270 */
[----:B--23--:R-:W-:-:S03]  /*ad50*/  IMAD R8, R11, R14, RZ ;  /* 0x0000000e0b087224 */ /* 0x00cfc600078e02ff */
[----:B------:R-:W-:Y:S01]  /*ad60*/  FMUL R3, R3, R16 ;  /* 0x0000001003037220 */ /* 0x000fe20000400000 */
[C---:B------:R-:W-:Y:S01]  /*ad70*/  IMAD R167, R169.reuse, R15, R8 ;  /* 0x0000000fa9a77224 */ /* 0x040fe200078e0208 */
[----:B------:R-:W-:Y:S01]  /*ad80*/  ISETP.GT.AND P4, PT, R0, RZ, P0 ;  /* 0x000000ff0000720c */ /* 0x000fe20000784270 */
[----:B------:R-:W-:-:S04]  /*ad90*/  IMAD.WIDE.U32 R8, R169, R14, R20 ;  /* 0x0000000ea9087225 */ /* 0x000fc800078e0014 */
[----:B------:R-:W-:Y:S02]  /*ada0*/  IMAD.IADD R9, R9, 0x1, R167 ;  /* 0x0000000109097824 */ /* 0x000fe400078e02a7 */
[----:B----4-:R-:W-:Y:S01]  /*adb0*/  FFMA R3, R10, R2, R3 ;  /* 0x000000020a037223 */ /* 0x010fe20000000003 */
[----:B------:R-:W-:-:S04]  /*adc0*/  LEA R10, P2, R8, R12, 0x1 ;  /* 0x0000000c080a7211 */ /* 0x000fc800078408ff */
[----:B------:R-:W-:Y:S02]  /*add0*/  F2FP.F16.F32.PACK_AB R3, RZ, R3 ;  /* 0x00000003ff03723e */ /* 0x000fe400000000ff */
[--C-:B------:R-:W-:Y:S02]  /*ade0*/  LEA.HI.X R11, R8, R13, R9.reuse, 0x1, P2 ;  /* 0x0000000d080b7211 */ /* 0x100fe400010f0c09 */
[----:B------:R-:W-:-:S05]  /*adf0*/  PRMT R9, R3, 0x7610, R9 ;  /* 0x0000761003097816 */ /* 0x000fca0000000009 */
[----:B------:R0:W-:Y:S04]  /*ae00*/  @P1 STG.E.U16 desc[UR36][R6.64+0x1f2], R9 ;  /* 0x0001f20906001986 */ /* 0x0001e8000c101524 */
[----:B------:R-:W2:Y:S01]  /*ae10*/  @P4 LDG.E.LTC128B.U16 R23, desc[UR36][R10.64] ;  /* 0x000000240a174981 */ /* 0x000ea2000c1e1520 */
[----:B-1----:R-:W-:Y:S01]  /*ae20*/  IMAD.U32 R161, RZ, RZ, UR8 ;  /* 0x00000008ffa17e24 */ /* 0x002fe2000f8e00ff */
[----:B------:R-:W-:Y:S01]  /*ae30*/  ISETP.GT.AND P2, PT, R0, 0x1, P0 ;  /* 0x000000010000780c */ /* 0x000fe20000744270 */
[----:B------:R-:W-:Y:S01]  /*ae40*/  IMAD.U32 R165, RZ, RZ, UR8 ;  /* 0x00000008ffa57e24 */ /* 0x000fe2000f8e00ff */
[----:B------:R-:W-:Y:S01]  /*ae50*/  BSSY B1, `(.L_x_286) ;  /* 0x0000013000017945 */ /* 0x000fe20003800000 */
[----:B------:R-:W-:Y:S02]  /*ae60*/  IMAD.U32 R164, RZ, RZ, UR9 ;  /* 0x00000009ffa47e24 */ /* 0x000fe4000f8e00ff */
[----:B------:R-:W-:-:S02]  /*ae70*/  IMAD.SHL.U32 R161, R161, 0x100, RZ ;  /* 0x00000100a1a17824 */ /* 0x000fc400078e00ff */
[----:B0-----:R-:W-:Y:S01]  /*ae80*/  IMAD.WIDE.U32 R8, R169, R14, R18 ;  /* 0x0000000ea9087225 */ /* 0x001fe200078e0012 */
[----:B------:R-:W-:-:S04]  /*ae90*/  SHF.L.U64.HI R165, R165, 0x8, R164 ;  /* 0x00000008a5a57819 */ /* 0x000fc800000102a4 */
[----:B------:R-:W-:-:S03]  /*aea0*/  IADD3 R9, R167, R9, RZ ;  /* 0x00000009a7097210 */ /* 0x000fc60007ffe0ff */
[----:B------:R-:W-:Y:S01]  /*aeb0*/  IMAD.WIDE.U32 R162, R22, UR43, R8 ;  /* 0x0000002b16a27c25 */ /* 0x000fe2000f8e0008 */
[----:B------:R-:W-:-:S03]  /*aec0*/  IADD3 R8, P1, R161, R4, RZ ;  /* 0x00000004a1087210 */ /* 0x000fc60007f3e0ff */
[----:B------:R-:W-:Y:S01]  /*aed0*/  IMAD.IADD R7, R159, 0x1, R163 ;  /* 0x000000019f077824 */ /* 0x000fe200078e02a3 */
[----:B------:R-:W-:Y:S02]  /*aee0*/  IADD3.X R9, R165, R5, RZ, P1, !PT ;  /* 0x00000005a5097210 */ /* 0x000fe40000ffe4ff */
[----:B------:R-:W-:-:S04]  /*aef0*/  LEA R6, P3, R162, R12, 0x1 ;  /* 0x0000000ca2067211 */ /* 0x000fc800078608ff */
[----:B------:R-:W-:Y:S01]  /*af00*/  LEA.HI.X R7, R162, R13, R7, 0x1, P3 ;  /* 0x0000000da2077211 */ /* 0x000fe200018f0c07 */
[----:B--2---:R-:W-:-:S05]  /*af10*/  HADD2.F32 R3, -RZ, R23.H0_H0 ;  /* 0x20000017ff037230 */ /* 0x004fca0000004100 */
[----:B------:R-:W-:-:S04]  /*af20*/  FMUL R3, R3, R16 ;  /* 0x0000001003037220 */ /* 0x000fc80000400000 */
[----:B------:R-:W-:-:S05]  /*af30*/  FFMA R3, R24, R2, R3 ;  /* 0x0000000218037223 */ /* 0x000fca0000000003 */
[----:B------:R-:W-:-:S05]  /*af40*/  F2FP.F16.F32.PACK_AB R3, RZ, R3 ;  /* 0x00000003ff03723e */ /* 0x000fca00000000ff */
[----:B------:R0:W-:Y:S01]  /*af50*/  @P4 STG.E.U16 desc[UR36][R8.64], R3 ;  /* 0x0000000308004986 */ /* 0x0001e2000c101524 */
[----:B------:R-:W-:Y:S05]  /*af60*/  @!P2 BRA `(.L_x_287) ;  /* 0x000000000004a947 */ /* 0x000fea0003800000 */
[----:B------:R1:W5:Y:S02]  /*af70*/  LDG.E.LTC128B.U16 R23, desc[UR36][R6.64+0x2] ;  /* 0x0000022406177981 */ /* 0x000364000c1e1520 */
.L_x_287:
[----:B------:R-:W-:Y:S05]  /*af80*/  BSYNC B1 ;  /* 0x0000000000017941 */ /* 0x000fea0003800000 */
.L_x_286:
[----:B0----5:R-:W-:Y:S01]  /*af90*/  HADD2.F32 R3, -RZ, R23.H0_H0 ;  /* 0x20000017ff037230 */ /* 0x021fe20000004100 */
[----:B------:R-:W-:Y:S01]  /*afa0*/  ISETP.GT.AND P1, PT, R153, 0x88, PT ;  /* 0x000000889900780c */ /* 0x000fe20003f24270 */
[----:B------:R-:W-:Y:S01]  /*afb0*/  IMAD.WIDE.U32 R14, R169, R14, R156 ;  /* 0x0000000ea90e7225 */ /* 0x000fe200078e009c */
[----:B------:R-:W-:Y:S03]  /*afc0*/  BSSY B1, `(.L_x_288) ;  /* 0x0000010000017945 */ /* 0x000fe60003800000 */
[----:B------:R-:W-:Y:S01]  /*afd0*/  FMUL R10, R3, R16 ;  /* 0x00000010030a7220 */ /* 0x000fe20000400000 */
[----:B------:R-:W-:Y:S01]  /*afe0*/  IMAD.IADD R167, R167, 0x1, R15 ;  /* 0x00000001a7a77824 */ /* 0x000fe200078e020f */
[----:B------:R-:W-:Y:S02]  /*aff0*/  IADD3 R154, P4, R154, R14, RZ ;  /* 0x0000000e9a9a7210 */ /* 0x000fe40007f9e0ff */
[----:B------:R-:W-:Y:S01]  /*b000*/  FFMA R10, R25, R2, R10 ;  /* 0x00000002190a7223 */ /* 0x000fe2000000000a */
[----:B------:R-:W-:-:S02]  /*b010*/  ISETP.GT.AND P3, PT, R0, RZ, P1 ;  /* 0x000000ff0000720c */ /* 0x000fc40000f64270 */
[--C-:B------:R-:W-:Y:S01]  /*b020*/  IMAD.X R20, R167, 0x1, R21.reuse, P4 ;  /* 0x00000001a7147824 */ /* 0x100fe200020e0615 */
[----:B------:R-:W-:Y:S02]  /*b030*/  IADD3 R14, P5, R18, R14, RZ ;  /* 0x0000000e120e7210 */ /* 0x000fe40007fbe0ff */
[----:B------:R-:W-:Y:S02]  /*b040*/  F2FP.F16.F32.PACK_AB R3, RZ, R10 ;  /* 0x0000000aff03723e */ /* 0x000fe400000000ff */
[C---:B------:R-:W-:Y:S02]  /*b050*/  LEA R10, P4, R154.reuse, R12, 0x1 ;  /* 0x0000000c9a0a7211 */ /* 0x040fe400078808ff */
[----:B------:R-:W-:Y:S02]  /*b060*/  PRMT R21, R3, 0x7610, R21 ;  /* 0x0000761003157816 */ /* 0x000fe40000000015 */
[----:B------:R-:W-:Y:S02]  /*b070*/  LEA.HI.X R11, R154, R13, R20, 0x1, P4 ;  /* 0x0000000d9a0b7211 */ /* 0x000fe400020f0c14 */
[----:B------:R-:W-:Y:S01]  /*b080*/  PRMT R3, R23, 0x7610, R3 ;  /* 0x0000761017037816 */ /* 0x000fe20000000003 */
[----:B------:R0:W-:Y:S01]  /*b090*/  @P2 STG.E.U16 desc[UR36][R8.64+0x2], R21 ;  /* 0x0000021508002986 */ /* 0x0001e2000c101524 */
[----:B------:R-:W-:Y:S05]  /*b0a0*/  @!P3 BRA `(.L_x_289) ;  /* 0x000000000004b947 */ /* 0x000fea0003800000 */
[----:B------:R2:W5:Y:S02]  /*b0b0*/  LDG.E.LTC128B.U16 R3, desc[UR36][R10.64] ;  /* 0x000000240a037981 */ /* 0x000564000c1e1520 */
.L_x_289:
[----:B------:R-:W-:Y:S05]  /*b0c0*/  BSYNC B1 ;  /* 0x0000000000017941 */ /* 0x000fea0003800000 */
.L_x_288:
[----:B--2--5:R-:W-:Y:S01]  /*b0d0*/  HADD2.F32 R11, -RZ, R3.H0_H0 ;  /* 0x20000003ff0b7230 */ /* 0x024fe20000004100 */
[----:B------:R-:W-:Y:S01]  /*b0e0*/  IADD3 R10, P2, R8, R160, RZ ;  /* 0x000000a0080a7210 */ /* 0x000fe20007f5e0ff */
[----:B------:R-:W-:Y:S01]  /*b0f0*/  IMAD.X R15, R19, 0x1, R167, P5 ;  /* 0x00000001130f7824 */ /* 0x000fe200028e06a7 */
[----:B------:R-:W-:Y:S01]  /*b100*/  ISETP.GT.AND P5, PT, R0, 0x1, P1 ;  /* 0x000000010000780c */ /* 0x000fe20000fa4270 */
[----:B------:R-:W-:Y:S01]  /*b110*/  BSSY B1, `(.L_x_290) ;  /* 0x000000c000017945 */ /* 0x000fe20003800000 */
[----:B------:R-:W-:Y:S01]  /*b120*/  FMUL R11, R11, R16 ;  /* 0x000000100b0b7220 */ /* 0x000fe20000400000 */
[----:B------:R-:W-:-:S04]  /*b130*/  IMAD.WIDE.U32 R22, R22, UR43, R14 ;  /* 0x0000002b16167c25 */ /* 0x000fc8000f8e000e */
[----:B------:R-:W-:Y:S01]  /*b140*/  FFMA R11, R26, R2, R11 ;  /* 0x000000021a0b7223 */ /* 0x000fe2000000000b */
[----:B------:R-:W-:Y:S01]  /*b150*/  IMAD.IADD R159, R159, 0x1, R23 ;  /* 0x000000019f9f7824 */ /* 0x000fe200078e0217 */
[----:B------:R-:W-:-:S03]  /*b160*/  LEA R12, P4, R22, R12, 0x1 ;  /* 0x0000000c160c7211 */ /* 0x000fc600078808ff */
[----:B------:R-:W-:Y:S01]  /*b170*/  F2FP.F16.F32.PACK_AB R14, RZ, R11 ;  /* 0x0000000bff0e723e */ /* 0x000fe200000000ff */
[----:B------:R-:W-:Y:S01]  /*b180*/  IMAD.X R11, R9, 0x1, R158, P2 ;  /* 0x00000001090b7824 */ /* 0x000fe200010e069e */
[----:B------:R-:W-:-:S04]  /*b190*/  LEA.HI.X R13, R22, R13, R159, 0x1, P4 ;  /* 0x0000000d160d7211 */ /* 0x000fc800020f0c9f */
[----:B------:R2:W-:Y:S01]  /*b1a0*/  @P3 STG.E.U16 desc[UR36][R10.64], R14 ;  /* 0x0000000e0a003986 */ /* 0x0005e2000c101524 */
[----:B------:R-:W-:Y:S05]  /*b1b0*/  @!P5 BRA `(.L_x_291) ;  /* 0x000000000004d947 */ /* 0x000fea0003800000 */
[----:B------:R3:W5:Y:S02]  /*b1c0*/  LDG.E.LTC128B.U16 R3, desc[UR36][R12.64+0x2] ;  /* 0x000002240c037981 */ /* 0x000764000c1e1520 */
.L_x_291:
[----:B------:R-:W-:Y:S05]  /*b1d0*/  BSYNC B1 ;  /* 0x0000000000017941 */ /* 0x000fea0003800000 */
.L_x_290:
[----:B-----5:R-:W-:Y:S01]  /*b1e0*/  HADD2.F32 R15, -RZ, R3.H0_H0 ;  /* 0x20000003ff0f7230 */ /* 0x020fe20000004100 */
[----:B------:R-:W-:Y:S01]  /*b1f0*/  ISETP.GT.AND P2, PT, R0, 0x8, P0 ;  /* 0x000000080000780c */ /* 0x000fe20000744270 */
[----:B------:R-:W-:Y:S03]  /*b200*/  BSSY B1, `(.L_x_292) ;  /* 0x0000007000017945 */ /* 0x000fe60003800000 */
[----:B--2---:R-:W-:-:S04]  /*b210*/  FMUL R14, R15, R16 ;  /* 0x000000100f0e7220 */ /* 0x004fc80000400000 */
[----:B------:R-:W-:-:S05]  /*b220*/  FFMA R14, R27, R2, R14 ;  /* 0x000000021b0e7223 */ /* 0x000fca000000000e */
[----:B------:R-:W-:-:S05]  /*b230*/  F2FP.F16.F32.PACK_AB R14, RZ, R14 ;  /* 0x0000000eff0e723e */ /* 0x000fca00000000ff */
[----:B------:R2:W-:Y:S01]  /*b240*/  @P5 STG.E.U16 desc[UR36][R10.64+0x2], R14 ;  /* 0x0000020e0a005986 */ /* 0x0005e2000c101524 */
[----:B------:R-:W-:Y:S05]  /*b250*/  @!P2 BRA `(.L_x_293) ;  /* 0x000000000004a947 */ /* 0x000fea0003800000 */
[----:B------:R4:W5:Y:S02]  /*b260*/  LDG.E.LTC128B.U16 R3, desc[UR36][R6.64+0x10] ;  /* 0x0000102406037981 */ /* 0x000964000c1e1520 */
.L_x_293:
[----:B------:R-:W-:Y:S05]  /*b270*/  BSYNC B1 ;  /* 0x0000000000017941 */ /* 0x000fea0003800000 */
.L_x_292:
[----:B--2--5:R-:W-:Y:S01]  /*b280*/  HADD2.F32 R11, -RZ, R3.H0_H0 ;  /* 0x20000003ff0b7230 */ /* 0x024fe20000004100 */
[----:B------:R-:W-:Y:S01]  /*b290*/  ISETP.GT.AND P3, PT, R0, 0x9, P0 ;  /* 0x000000090000780c */ /* 0x000fe20000764270 */
[----:B------:R-:W-:Y:S03]  /*b2a0*/  BSSY B1, `(.L_x_294) ;  /* 0x0000007000017945 */ /* 0x000fe60003800000 */
[----:B------:R-:W-:-:S04]  /*b2b0*/  FMUL R11, R11, R16 ;  /* 0x000000100b0b7220 */ /* 0x000fc80000400000 */
[----:B------:R-:W-:-:S05]  /*b2c0*/  FFMA R11, R28, R2, R11 ;  /* 0x000000021c0b7223 */ /* 0x000fca000000000b */
[----:B------:R-:W-:-:S05]  /*b2d0*/  F2FP.F16.F32.PACK_AB R11, RZ, R11 ;  /* 0x0000000bff0b723e */ /* 0x000fca00000000ff */
[----:B------:R2:W-:Y:S01]  /*b2e0*/  @P2 STG.E.U16 desc[UR36][R8.64+0x10], R11 ;  /* 0x0000100b08002986 */ /* 0x0005e2000c101524 */
[----:B------:R-:W-:Y:S05]  /*b2f0*/  @!P3 BRA `(.L_x_295) ;  /* 0x000000000004b947 */ /* 0x000fea0003800000 */
[----:B------:R0:W5:Y:S02]  /*b300*/  LDG.E.LTC128B.U16 R3, desc[UR36][R6.64+0x12] ;  /* 0x0000122406037981 */ /* 0x000164000c1e1520 */
.L_x_295:
[----:B------:R-:W-:Y:S05]  /*b310*/  BSYNC B1 ;  /* 0x0000000000017941 */ /* 0x000fea0003800000 */
.L_x_294:
        /* <DEDUP_REMOVED lines=9> */
.L_x_297:
[----:B------:R-:W-:Y:S05]  /*b3b0*/  BSYNC B1 ;  /* 0x0000000000017941 */ /* 0x000fea0003800000 */
.L_x_296:
[----:B-----5:R-:W-:Y:S01]  /*b3c0*/  HADD2.F32 R11, -RZ, R3.H0_H0 ;  /* 0x20000003ff0b7230 */ /* 0x020fe20000004100 */
[----:B--2---:R-:W-:Y:S01]  /*b3d0*/  IADD3 R10, P3, R160, R8, RZ ;  /* 0x00000008a00a7210 */ /* 0x004fe20007f7e0ff */
[----:B------:R-:W-:Y:S01]  /*b3e0*/  BSSY B1, `(.L_x_298) ;  /* 0x0000009000017945 */ /* 0x000fe20003800000 */
[----:B------:R-:W-:Y:S02]  /*b3f0*/  ISETP.GT.AND P2, PT, R0, 0x9, P1 ;  /* 0x000000090000780c */ /* 0x000fe40000f44270 */
[----:B------:R-:W-:-:S04]  /*b400*/  FMUL R11, R11, R16 ;  /* 0x000000100b0b7220 */ /* 0x000fc80000400000 */
[----:B------:R-:W-:-:S05]  /*b410*/  FFMA R11, R30, R2, R11 ;  /* 0x000000021e0b7223 */ /* 0x000fca000000000b */
[----:B------:R-:W-:Y:S02]  /*b420*/  F2FP.F16.F32.PACK_AB R14, RZ, R11 ;  /* 0x0000000bff0e723e */ /* 0x000fe400000000ff */
[----:B------:R-:W-:-:S05]  /*b430*/  IADD3.X R11, R158, R9, RZ, P3, !PT ;  /* 0x000000099e0b7210 */ /* 0x000fca0001ffe4ff */
[----:B------:R2:W-:Y:S01]  /*b440*/  @P4 STG.E.U16 desc[UR36][R10.64+0x10], R14 ;  /* 0x0000100e0a004986 */ /* 0x0005e2000c101524 */
[----:B------:R-:W-:Y:S05]  /*b450*/  @!P2 BRA `(.L_x_299) ;  /* 0x000000000004a947 */ /* 0x000fea0003800000 */
[----:B------:R0:W5:Y:S02]  /*b460*/  LDG.E.LTC128B.U16 R3, desc[UR36][R12.64+0x12] ;  /* 0x000012240c037981 */ /* 0x000164000c1e1520 */
.L_x_299:
[----:B------:R-:W-:Y:S05]  /*b470*/  BSYNC B1 ;  /* 0x0000000000017941 */ /* 0x000fea0003800000 */
.L_x_298:
[----:B--2--5:R-:W-:Y:S01]  /*b480*/  HADD2.F32 R11, -RZ, R3.H0_H0 ;  /* 0x20000003ff0b7230 */ /* 0x024fe20000004100 */
[----:B------:R-:W-:Y:S01]  /*b490*/  IADD3 R160, P3, P4, R160, R4, R161 ;  /* 0x00000004a0a07210 */ /* 0x000fe20007c7e0a1 */
[----:B------:R-:W-:Y:S01]  /*b4a0*/  BSSY B1, `(.L_x_300) ;  /* 0x0000009000017945 */ /* 0x000fe20003800000 */
[----:B------:R-:W-:Y:S02]  /*b4b0*/  ISETP.GT.AND P5, PT, R0, 0x10, P0 ;  /* 0x000000100000780c */ /* 0x000fe400007a4270 */
[----:B------:R-:W-:Y:S01]  /*b4c0*/  FMUL R10, R11, R16 ;  /* 0x000000100b0a7220 */ /* 0x000fe20000400000 */
[----:B------:R-:W-:-:S03]  /*b4d0*/  IADD3.X R161, R158, R5, R165, P3, P4 ;  /* 0x000000059ea17210 */ /* 0x000fc60001fe84a5 */
[----:B------:R-:W-:-:S05]  /*b4e0*/  FFMA R10, R31, R2, R10 ;  /* 0x000000021f0a7223 */ /* 0x000fca000000000a */
[----:B------:R-:W-:-:S05]  /*b4f0*/  F2FP.F16.F32.PACK_AB R10, RZ, R10 ;  /* 0x0000000aff0a723e */ /* 0x000fca00000000ff */
[----:B------:R2:W-:Y:S01]  /*b500*/  @P2 STG.E.U16 desc[UR36][R160.64+0x12], R10 ;  /* 0x0000120aa0002986 */ /* 0x0005e2000c101524 */
[----:B------:R-:W-:Y:S05]  /*b510*/  @!P5 BRA `(.L_x_301) ;  /* 0x000000000004d947 */ /* 0x000fea0003800000 */
[----:B------:R0:W5:Y:S02]  /*b520*/  LDG.E.LTC128B.U16 R3, desc[UR36][R6.64+0x20] ;  /* 0x0000202406037981 */ /* 0x000164000c1e1520 */
.L_x_301:
[----:B------:R-:W-:Y:S05]  /*b530*/  BSYNC B1 ;  /* 0x0000000000017941 */ /* 0x000fea0003800000 */
.L_x_300:
[----:B-----5:R-:W-:Y:S01]  /*b540*/  HADD2.F32 R5, -RZ, R3.H0_H0 ;  /* 0x20000003ff057230 */ /* 0x020fe20000004100 */
        /* <DEDUP_REMOVED lines=8> */
.L_x_303:
[----:B------:R-:W-:Y:S05]  /*b5d0*/  BSYNC B1 ;  /* 0x0000000000017941 */ /* 0x000fea0003800000 */
.L_x_302:
[----:B0----5:R-:W-:Y:S01]  /*b5e0*/  HADD2.F32 R5, -RZ, R3.H0_H0 ;  /* 0x20000003ff057230 */ /* 0x021fe20000004100 */
        /* <DEDUP_REMOVED lines=8> */
.L_x_305:
[----:B------:R-:W-:Y:S05]  /*b670*/  BSYNC B1 ;  /* 0x0000000000017941 */ /* 0x000fea0003800000 */
.L_x_304:
[----:B-----5:R-:W-:Y:S01]  /*b680*/  HADD2.F32 R5, -RZ, R3.H0_H0 ;  /* 0x20000003ff057230 */ /* 0x020fe20000004100 */
[----:B------:R-:W-:Y:S01]  /*b690*/  ISETP.GT.AND P2, PT, R0, 0x11, P1 ;  /* 0x000000110000780c */ /* 0x000fe20000f44270 */
[----:B0-----:R-:W-:Y:S01]  /*b6a0*/  @P3 IMAD.MOV.U32 R4, RZ, RZ, R160 ;  /* 0x000000ffff043224 */ /* 0x001fe200078e00a0 */
[----:B------:R-:W-:Y:S02]  /*b6b0*/  BSSY B1, `(.L_x_306) ;  /* 0x0000009000017945 */ /* 0x000fe40003800000 */
[----:B------:R-:W-:-:S04]  /*b6c0*/  FMUL R5, R5, R16 ;  /* 0x0000001005057220 */ /* 0x000fc80000400000 */
[----:B------:R-:W-:-:S05]  /*b6d0*/  FFMA R5, R34, R2, R5 ;  /* 0x0000000222057223 */ /* 0x000fca0000000005 */
[----:B------:R-:W-:-:S04]  /*b6e0*/  F2FP.F16.F32.PACK_AB R5, RZ, R5 ;  /* 0x00000005ff05723e */ /* 0x000fc800000000ff */
[----:B--2---:R-:W-:Y:S01]  /*b6f0*/  PRMT R10, R5, 0x7610, R10 ;  /* 0x00007610050a7816 */ /* 0x004fe2000000000a */
[----:B------:R-:W-:-:S05]  /*b700*/  @P3 IMAD.MOV.U32 R5, RZ, RZ, R161 ;  /* 0x000000ffff053224 */ /* 0x000fca00078e00a1 */
[----:B------:R0:W-:Y:S01]  /*b710*/  @P3 STG.E.U16 desc[UR36][R4.64+0x20], R10 ;  /* 0x0000200a04003986 */ /* 0x0001e2000c101524 */
[----:B------:R-:W-:Y:S05]  /*b720*/  @!P2 BRA `(.L_x_307) ;  /* 0x000000000004a947 */ /* 0x000fea0003800000 */
[----:B------:R2:W5:Y:S02]  /*b730*/  LDG.E.LTC128B.U16 R3, desc[UR36][R12.64+0x22] ;  /* 0x000022240c037981 */ /* 0x000564000c1e1520 */
.L_x_307:
[----:B------:R-:W-:Y:S05]  /*b740*/  BSYNC B1 ;  /* 0x0000000000017941 */ /* 0x000fea0003800000 */
.L_x_306:
[----:B0----5:R-:W-:Y:S01]  /*b750*/  HADD2.F32 R5, -RZ, R3.H0_H0 ;  /* 0x20000003ff057230 */ /* 0x021fe20000004100 */
[----:B------:R-:W-:Y:S01]  /*b760*/  ISETP.GT.AND P3, PT, R0, 0x18, P0 ;  /* 0x000000180000780c */ /* 0x000fe20000764270 */
[----:B------:R-:W-:Y:S03]  /*b770*/  BSSY B1, `(.L_x_308) ;  /* 0x000000a000017945 */ /* 0x000fe60003800000 */
[----:B------:R-:W-:Y:S01]  /*b780*/  FMUL R4, R5, R16 ;  /* 0x0000001005047220 */ /* 0x000fe20000400000 */
[----:B------:R-:W-:-:S03]  /*b790*/  @P2 IMAD.MOV.U32 R5, RZ, RZ, R161 ;  /* 0x000000ffff052224 */ /* 0x000fc600078e00a1 */
[----:B------:R-:W-:-:S05]  /*b7a0*/  FFMA R4, R35, R2, R4 ;  /* 0x0000000223047223 */ /* 0x000fca0000000004 */
[----:B------:R-:W-:-:S04]  /*b7b0*/  F2FP.F16.F32.PACK_AB R4, RZ, R4 ;  /* 0x00000004ff04723e */ /* 0x000fc800000000ff */
[----:B------:R-:W-:Y:S01]  /*b7c0*/  PRMT R10, R4, 0x7610, R10 ;  /* 0x00007610040a7816 */ /* 0x000fe2000000000a */
[----:B------:R-:W-:-:S05]  /*b7d0*/  @P2 IMAD.MOV.U32 R4, RZ, RZ, R160 ;  /* 0x000000ffff042224 */ /* 0x000fca00078e00a0 */
[----:B------:R0:W-:Y:S01]  /*b7e0*/  @P2 STG.E.U16 desc[UR36][R4.64+0x22], R10 ;  /* 0x0000220a04002986 */ /* 0x0001e2000c101524 */
[----:B------:R-:W-:Y:S05]  /*b7f0*/  @!P3 BRA `(.L_x_309) ;  /* 0x000000000004b947 */ /* 0x000fea0003800000 */
[----:B------:R0:W5:Y:S02]  /*b800*/  LDG.E.LTC128B.U16 R3, desc[UR36][R6.64+0x30] ;  /* 0x0000302406037981 */ /* 0x000164000c1e1520 */
.L_x_309:
[----:B------:R-:W-:Y:S05]  /*b810*/  BSYNC B1 ;  /* 0x0000000000017941 */ /* 0x000fea0003800000 */
.L_x_308:
        /* <DEDUP_REMOVED lines=9> */
.L_x_311:
[----:B------:R-:W-:Y:S05]  /*b8b0*/  BSYNC B1 ;  /* 0x0000000000017941 */ /* 0x000fea0003800000 */
.L_x_310:
        /* <DEDUP_REMOVED lines=9> */
.L_x_313:
[----:B------:R-:W-:Y:S05]  /*b950*/  BSYNC B1 ;  /* 0x0000000000017941 */ /* 0x000fea0003800000 */
.L_x_312:
[----:B-----5:R-:W-:Y:S01]  /*b960*/  HADD2.F32 R5, -RZ, R3.H0_H0 ;  /* 0x20000003ff057230 */ /* 0x020fe20000004100 */
[----:B------:R-:W-:Y:S01]  /*b970*/  ISETP.GT.AND P2, PT, R0, 0x19, P1 ;  /* 0x000000190000780c */ /* 0x000fe20000f44270 */
[----:B0-----:R-:W-:Y:S01]  /*b980*/  @P3 IMAD.MOV.U32 R4, RZ, RZ, R160 ;  /* 0x000000ffff043224 */ /* 0x001fe200078e00a0 */
[----:B------:R-:W-:Y:S02]  /*b990*/  BSSY B1, `(.L_x_314) ;  /* 0x0000009000017945 */ /* 0x000fe40003800000 */
[----:B------:R-:W-:-:S04]  /*b9a0*/  FMUL R5, R5, R16 ;  /* 0x0000001005057220 */ /* 0x000fc80000400000 */
[----:B------:R-:W-:-:S05]  /*b9b0*/  FFMA R5, R38, R2, R5 ;  /* 0x0000000226057223 */ /* 0x000fca0000000005 */
[----:B------:R-:W-:-:S04]  /*b9c0*/  F2FP.F16.F32.PACK_AB R5, RZ, R5 ;  /* 0x00000005ff05723e */ /* 0x000fc800000000ff */
[----:B------:R-:W-:Y:S02]  /*b9d0*/  PRMT R10, R5, 0x7610, R10 ;  /* 0x00007610050a7816 */ /* 0x000fe4000000000a */
[----:B------:R-:W-:-:S05]  /*b9e0*/  @P3 MOV R5, R161 ;  /* 0x000000a100053202 */ /* 0x000fca0000000f00 */
[----:B------:R0:W-:Y:S01]  /*b9f0*/  @P3 STG.E.U16 desc[UR36][R4.64+0x30], R10 ;  /* 0x0000300a04003986 */ /* 0x0001e2000c101524 */
[----:B------:R-:W-:Y:S05]  /*ba00*/  @!P2 BRA `(.L_x_315) ;  /* 0x000000000004a947 */ /* 0x000fea0003800000 */
[----:B------:R0:W5:Y:S02]  /*ba10*/  LDG.E.LTC128B.U16 R3, desc[UR36][R12.64+0x32] ;  /* 0x000032240c037981 */ /* 0x000164000c1e1520 */
.L_x_315:
[----:B------:R-:W-:Y:S05]  /*ba20*/  BSYNC B1 ;  /* 0x0000000000017941 */ /* 0x000fea0003800000 */
.L_x_314:
        /* <DEDUP_REMOVED lines=12> */
.L_x_317:
[----:B------:R-:W-:Y:S05]  /*baf0*/  BSYNC B1 ;  /* 0x0000000000017941 */ /* 0x000fea0003800000 */
.L_x_316:
        /* <DEDUP_REMOVED lines=9> */
.L_x_319:
[----:B------:R-:W-:Y:S05]  /*bb90*/  BSYNC B1 ;  /* 0x0000000000017941 */ /* 0x000fea0003800000 */
.L_x_318:
        /* <DEDUP_REMOVED lines=9> */
.L_x_321:
[----:B------:R-:W-:Y:S05]  /*bc30*/  BSYNC B1 ;  /* 0x0000000000017941 */ /* 0x000fea0003800000 */
.L_x_320:
[----:B-----5:R-:W-:Y:S01]  /*bc40*/  HADD2.F32 R5, -RZ, R3.H0_H0 ;  /* 0x20000003ff057230 */ /* 0x020fe20000004100 */
[----:B------:R-:W-:Y:S01]  /*bc50*/  ISETP.GT.AND P2, PT, R0, 0x21, P1 ;  /* 0x000000210000780c */ /* 0x000fe20000f44270 */
[----:B0-----:R-:W-:Y:S01]  /*bc60*/  @P3 IMAD.MOV.U32 R4, RZ, RZ, R160 ;  /* 0x000000ffff043224 */ /* 0x001fe200078e00a0 */
[----:B------:R-:W-:Y:S02]  /*bc70*/  BSSY B1, `(.L_x_322) ;  /* 0x0000009000017945 */ /* 0x000fe40003800000 */
[----:B------:R-:W-:-:S04]  /*bc80*/  FMUL R5, R5, R16 ;  /* 0x0000001005057220 */ /* 0x000fc80000400000 */
[----:B------:R-:W-:-:S05]  /*bc90*/  FFMA R5, R42, R2, R5 ;  /* 0x000000022a057223 */ /* 0x000fca0000000005 */
[----:B------:R-:W-:-:S04]  /*bca0*/  F2FP.F16.F32.PACK_AB R5, RZ, R5 ;  /* 0x00000005ff05723e */ /* 0x000fc800000000ff */
[----:B------:R-:W-:Y:S01]  /*bcb0*/  PRMT R10, R5, 0x7610, R10 ;  /* 0x00007610050a7816 */ /* 0x000fe2000000000a */
[----:B------:R-:W-:-:S05]  /*bcc0*/  @P3 IMAD.MOV.U32 R5, RZ, RZ, R161 ;  /* 0x000000ffff053224 */ /* 0x000fca00078e00a1 */
[----:B------:R0:W-:Y:S01]  /*bcd0*/  @P3 STG.E.U16 desc[UR36][R4.64+0x40], R10 ;  /* 0x0000400a04003986 */ /* 0x0001e2000c101524 */
[----:B------:R-:W-:Y:S05]  /*bce0*/  @!P2 BRA `(.L_x_323) ;  /* 0x000000000004a947 */ /* 0x000fea0003800000 */
[----:B------:R0:W5:Y:S02]  /*bcf0*/  LDG.E.LTC128B.U16 R3, desc[UR36][R12.64+0x42] ;  /* 0x000042240c037981 */ /* 0x000164000c1e1520 */
.L_x_323:
[----:B------:R-:W-:Y:S05]  /*bd00*/  BSYNC B1 ;  /* 0x0000000000017941 */ /* 0x000fea0003800000 */
.L_x_322:
[----:B0----5:R-:W-:Y:S01]  /*bd10*/  HADD2.F32 R5, -RZ, R3.H0_H0 ;  /* 0x20000003ff057230 */ /* 0x021fe20000004100 */
[----:B------:R-:W-:Y:S01]  /*bd20*/  ISETP.GT.AND P3, PT, R0, 0x28, P0 ;  /* 0x000000280000780c */ /* 0x000fe20000764270 */
[----:B------:R-:W-:Y:S03]  /*bd30*/  BSSY B1, `(.L_x_324) ;  /* 0x000000a000017945 */ /* 0x000fe60003800000 */
[----:B------:R-:W-:Y:S01]  /*bd40*/  FMUL R4, R5, R16 ;  /* 0x0000001005047220 */ /* 0x000fe20000400000 */
[----:B------:R-:W-:-:S03]  /*bd50*/  @P2 MOV R5, R161 ;  /* 0x000000a100052202 */ /* 0x000fc60000000f00 */
[----:B------:R-:W-:-:S05]  /*bd60*/  FFMA R4, R43, R2, R4 ;  /* 0x000000022b047223 */ /* 0x000fca0000000004 */
[----:B------:R-:W-:-:S04]  /*bd70*/  F2FP.F16.F32.PACK_AB R4, RZ, R4 ;  /* 0x00000004ff04723e */ /* 0x000fc800000000ff */
[----:B------:R-:W-:Y:S01]  /*bd80*/  PRMT R10, R4, 0x7610, R10 ;  /* 0x00007610040a7816 */ /* 0x000fe2000000000a */
[----:B------:R-:W-:-:S05]  /*bd90*/  @P2 IMAD.MOV.U32 R4, RZ, RZ, R160 ;  /* 0x000000ffff042224 */ /* 0x000fca00078e00a0 */
[----:B------:R0:W-:Y:S01]  /*bda0*/  @P2 STG.E.U16 desc[UR36][R4.64+0x42], R10 ;  /* 0x0000420a04002986 */ /* 0x0001e2000c101524 */
[----:B------:R-:W-:Y:S05]  /*bdb0*/  @!P3 BRA `(.L_x_325) ;  /* 0x000000000004b947 */ /* 0x000fea0003800000 */
[----:B------:R0:W5:Y:S02]  /*bdc0*/  LDG.E.LTC128B.U16 R3, desc[UR36][R6.64+0x50] ;  /* 0x0000502406037981 */ /* 0x000164000c1e1520 */
.L_x_325:
[----:B------:R-:W-:Y:S05]  /*bdd0*/  BSYNC B1 ;  /* 0x0000000000017941 */ /* 0x000fea0003800000 */
.L_x_324:
        /* <DEDUP_REMOVED lines=9> */
.L_x_327:
[----:B------:R-:W-:Y:S05]  /*be70*/  BSYNC B1 ;  /* 0x0000000000017941 */ /* 0x000fea0003800000 */
.L_x_326:
        /* <DEDUP_REMOVED lines=9> */
.L_x_329:
[----:B------:R-:W-:Y:S05]  /*bf10*/  BSYNC B1 ;  /* 0x0000000000017941 */ /* 0x000fea0003800000 */
.L_x_328:
        /* <DEDUP_REMOVED lines=12> */
.L_x_331:
[----:B------:R-:W-:Y:S05]  /*bfe0*/  BSYNC B1 ;  /* 0x0000000000017941 */ /* 0x000fea0003800000 */
.L_x_330:
        /* <DEDUP_REMOVED lines=12> */
.L_x_333:
[----:B------:R-:W-:Y:S05]  /*c0b0*/  BSYNC B1 ;  /* 0x0000000000017941 */ /* 0x000fea0003800000 */
.L_x_332:
        /* <DEDUP_REMOVED lines=9> */
.L_x_335:
[----:B------:R-:W-:Y:S05]  /*c150*/  BSYNC B1 ;  /* 0x0000000000017941 */ /* 0x000fea0003800000 */
.L_x_334:
        /* <DEDUP_REMOVED lines=9> */
.L_x_337:
[----:B------:R-:W-:Y:S05]  /*c1f0*/  BSYNC B1 ;  /* 0x0000000000017941 */ /* 0x000fea0003800000 */
.L_x_336:
        /* <DEDUP_REMOVED lines=12> */
.L_x_339:
[----:B------:R-:W-:Y:S05]  /*c2c0*/  BSYNC B1 ;  /* 0x0000000000017941 */ /* 0x000fea0003800000 */
.L_x_338:
        /* <DEDUP_REMOVED lines=12> */
.L_x_341:
[----:B------:R-:W-:Y:S05]  /*c390*/  BSYNC B1 ;  /* 0x0000000000017941 */ /* 0x000fea0003800000 */
.L_x_340:
        /* <DEDUP_REMOVED lines=9> */
.L_x_343:
[----:B------:R-:W-:Y:S05]  /*c430*/  BSYNC B1 ;  /* 0x0000000000017941 */ /* 0x000fea0003800000 */
.L_x_342:
        /* <DEDUP_REMOVED lines=9> */
.L_x_345:
[----:B------:R-:W-:Y:S05]  /*c4d0*/  BSYNC B1 ;  /* 0x0000000000017941 */ /* 0x000fea0003800000 */
.L_x_344:
        /* <DEDUP_REMOVED lines=12> */
.L_x_347:
[----:B------:R-:W-:Y:S05]  /*c5a0*/  BSYNC B1 ;  /* 0x0000000000017941 */ /* 0x000fea0003800000 */
.L_x_346:
        /* <DEDUP_REMOVED lines=12> */
.L_x_349:
[----:B------:R-:W-:Y:S05]  /*c670*/  BSYNC B1 ;  /* 0x0000000000017941 */ /* 0x000fea0003800000 */
.L_x_348:
        /* <DEDUP_REMOVED lines=9> */
.L_x_351:
[----:B------:R-:W-:Y:S05]  /*c710*/  BSYNC B1 ;  /* 0x0000000000017941 */ /* 0x000fea0003800000 */
.L_x_350:
        /* <DEDUP_REMOVED lines=9> */
.L_x_353:
[----:B------:R-:W-:Y:S05]  /*c7b0*/  BSYNC B1 ;  /* 0x0000000000017941 */ /* 0x000fea0003800000 */
.L_x_352:
        /* <DEDUP_REMOVED lines=12> */
.L_x_355:
[----:B------:R-:W-:Y:S05]  /*c880*/  BSYNC B1 ;  /* 0x0000000000017941 */ /* 0x000fea0003800000 */
.L_x_354:
        /* <DEDUP_REMOVED lines=12> */
.L_x_357:
[----:B------:R-:W-:Y:S05]  /*c950*/  BSYNC B1 ;  /* 0x0000000000017941 */ /* 0x000fea0003800000 */
.L_x_356:
        /* <DEDUP_REMOVED lines=9> */
.L_x_359:
[----:B------:R-:W-:Y:S05]  /*c9f0*/  BSYNC B1 ;  /* 0x0000000000017941 */ /* 0x000fea0003800000 */
.L_x_358:
        /* <DEDUP_REMOVED lines=9> */
.L_x_361:
[----:B------:R-:W-:Y:S05]  /*ca90*/  BSYNC B1 ;  /* 0x0000000000017941 */ /* 0x000fea0003800000 */
.L_x_360:
        /* <DEDUP_REMOVED lines=12> */
.L_x_363:
[----:B------:R-:W-:Y:S05]  /*cb60*/  BSYNC B1 ;  /* 0x0000000000017941 */ /* 0x000fea0003800000 */
.L_x_362:
        /* <DEDUP_REMOVED lines=12> */
.L_x_365:
[----:B------:R-:W-:Y:S05]  /*cc30*/  BSYNC B1 ;  /* 0x0000000000017941 */ /* 0x000fea0003800000 */
.L_x_364:
        /* <DEDUP_REMOVED lines=9> */
.L_x_367:
[----:B------:R-:W-:Y:S05]  /*ccd0*/  BSYNC B1 ;  /* 0x0000000000017941 */ /* 0x000fea0003800000 */
.L_x_366:
        /* <DEDUP_REMOVED lines=9> */
.L_x_369:
[----:B------:R-:W-:Y:S05]  /*cd70*/  BSYNC B1 ;  /* 0x0000000000017941 */ /* 0x000fea0003800000 */
.L_x_368:
        /* <DEDUP_REMOVED lines=12> */
.L_x_371:
[----:B------:R-:W-:Y:S05]  /*ce40*/  BSYNC B1 ;  /* 0x0000000000017941 */ /* 0x000fea0003800000 */
.L_x_370:
        /* <DEDUP_REMOVED lines=12> */
.L_x_373:
[----:B------:R-:W-:Y:S05]  /*cf10*/  BSYNC B1 ;  /* 0x0000000000017941 */ /* 0x000fea0003800000 */
.L_x_372:
        /* <DEDUP_REMOVED lines=9> */
.L_x_375:
[----:B------:R-:W-:Y:S05]  /*cfb0*/  BSYNC B1 ;  /* 0x0000000000017941 */ /* 0x000fea0003800000 */
.L_x_374:
        /* <DEDUP_REMOVED lines=9> */
.L_x_377:
[----:B------:R-:W-:Y:S05]  /*d050*/  BSYNC B1 ;  /* 0x0000000000017941 */ /* 0x000fea0003800000 */
.L_x_376:
        /* <DEDUP_REMOVED lines=12> */
.L_x_379:
[----:B------:R-:W-:Y:S05]  /*d120*/  BSYNC B1 ;  /* 0x0000000000017941 */ /* 0x000fea0003800000 */
.L_x_378:
        /* <DEDUP_REMOVED lines=12> */
.L_x_381:
[----:B------:R-:W-:Y:S05]  /*d1f0*/  BSYNC B1 ;  /* 0x0000000000017941 */ /* 0x000fea0003800000 */
.L_x_380:
        /* <DEDUP_REMOVED lines=9> */
.L_x_383:
[----:B------:R-:W-:Y:S05]  /*d290*/  BSYNC B1 ;  /* 0x0000000000017941 */ /* 0x000fea0003800000 */
.L_x_382:
        /* <DEDUP_REMOVED lines=9> */
.L_x_385:
[----:B------:R-:W-:Y:S05]  /*d330*/  BSYNC B1 ;  /* 0x0000000000017941 */ /* 0x000fea0003800000 */
.L_x_384:
        /* <DEDUP_REMOVED lines=12> */
.L_x_387:
[----:B------:R-:W-:Y:S05]  /*d400*/  BSYNC B1 ;  /* 0x0000000000017941 */ /* 0x000fea0003800000 */
.L_x_386:
        /* <DEDUP_REMOVED lines=12> */
.L_x_389:
[----:B------:R-:W-:Y:S05]  /*d4d0*/  BSYNC B1 ;  /* 0x0000000000017941 */ /* 0x000fea0003800000 */
.L_x_388:
        /* <DEDUP_REMOVED lines=9> */
.L_x_391:
[----:B------:R-:W-:Y:S05]  /*d570*/  BSYNC B1 ;  /* 0x0000000000017941 */ /* 0x000fea0003800000 */
.L_x_390:
        /* <DEDUP_REMOVED lines=9> */
.L_x_393:
[----:B------:R-:W-:Y:S05]  /*d610*/  BSYNC B1 ;  /* 0x0000000000017941 */ /* 0x000fea0003800000 */
.L_x_392:
        /* <DEDUP_REMOVED lines=12> */
.L_x_395:
[----:B------:R-:W-:Y:S05]  /*d6e0*/  BSYNC B1 ;  /* 0x0000000000017941 */ /* 0x000fea0003800000 */
.L_x_394:
        /* <DEDUP_REMOVED lines=12> */
.L_x_397:
[----:B------:R-:W-:Y:S05]  /*d7b0*/  BSYNC B1 ;  /* 0x0000000000017941 */ /* 0x000fea0003800000 */
.L_x_396:
        /* <DEDUP_REMOVED lines=9> */
.L_x_399:
[----:B------:R-:W-:Y:S05]  /*d850*/  BSYNC B1 ;  /* 0x0000000000017941 */ /* 0x000fea0003800000 */
.L_x_398:
        /* <DEDUP_REMOVED lines=9> */
.L_x_401:
[----:B------:R-:W-:Y:S05]  /*d8f0*/  BSYNC B1 ;  /* 0x0000000000017941 */ /* 0x000fea0003800000 */
.L_x_400:
        /* <DEDUP_REMOVED lines=12> */
.L_x_403:
[----:B------:R-:W-:Y:S05]  /*d9c0*/  BSYNC B1 ;  /* 0x0000000000017941 */ /* 0x000fea0003800000 */
.L_x_402:
        /* <DEDUP_REMOVED lines=12> */
.L_x_405:
[----:B------:R-:W-:Y:S05]  /*da90*/  BSYNC B1 ;  /* 0x0000000000017941 */ /* 0x000fea0003800000 */
.L_x_404:
        /* <DEDUP_REMOVED lines=9> */
.L_x_407:
[----:B------:R-:W-:Y:S05]  /*db30*/  BSYNC B1 ;  /* 0x0000000000017941 */ /* 0x000fea0003800000 */
.L_x_406:
        /* <DEDUP_REMOVED lines=9> */
.L_x_409:
[----:B------:R-:W-:Y:S05]  /*dbd0*/  BSYNC B1 ;  /* 0x0000000000017941 */ /* 0x000fea0003800000 */
.L_x_408:
        /* <DEDUP_REMOVED lines=12> */
.L_x_411:
[----:B------:R-:W-:Y:S05]  /*dca0*/  BSYNC B1 ;  /* 0x0000000000017941 */ /* 0x000fea0003800000 */
.L_x_410:
        /* <DEDUP_REMOVED lines=12> */
.L_x_413:
[----:B------:R-:W-:Y:S05]  /*dd70*/  BSYNC B1 ;  /* 0x0000000000017941 */ /* 0x000fea0003800000 */
.L_x_412:
        /* <DEDUP_REMOVED lines=9> */
.L_x_415:
[----:B------:R-:W-:Y:S05]  /*de10*/  BSYNC B1 ;  /* 0x0000000000017941 */ /* 0x000fea0003800000 */
.L_x_414:
        /* <DEDUP_REMOVED lines=9> */
.L_x_417:
[----:B------:R-:W-:Y:S05]  /*deb0*/  BSYNC B1 ;  /* 0x0000000000017941 */ /* 0x000fea0003800000 */
.L_x_416:
        /* <DEDUP_REMOVED lines=12> */
.L_x_419:
[----:B------:R-:W-:Y:S05]  /*df80*/  BSYNC B1 ;  /* 0x0000000000017941 */ /* 0x000fea0003800000 */
.L_x_418:
        /* <DEDUP_REMOVED lines=12> */
.L_x_421:
[----:B------:R-:W-:Y:S05]  /*e050*/  BSYNC B1 ;  /* 0x0000000000017941 */ /* 0x000fea0003800000 */
.L_x_420:
        /* <DEDUP_REMOVED lines=9> */
.L_x_423:
[----:B------:R-:W-:Y:S05]  /*e0f0*/  BSYNC B1 ;  /* 0x0000000000017941 */ /* 0x000fea0003800000 */
.L_x_422:
        /* <DEDUP_REMOVED lines=9> */
.L_x_425:
[----:B------:R-:W-:Y:S05]  /*e190*/  BSYNC B1 ;  /* 0x0000000000017941 */ /* 0x000fea0003800000 */
.L_x_424:
        /* <DEDUP_REMOVED lines=12> */
.L_x_427:
[----:B------:R-:W-:Y:S05]  /*e260*/  BSYNC B1 ;  /* 0x0000000000017941 */ /* 0x000fea0003800000 */
.L_x_426:
        /* <DEDUP_REMOVED lines=12> */
.L_x_429:
[----:B------:R-:W-:Y:S05]  /*e330*/  BSYNC B1 ;  /* 0x0000000000017941 */ /* 0x000fea0003800000 */
.L_x_428:
        /* <DEDUP_REMOVED lines=9> */
.L_x_431:
[----:B------:R-:W-:Y:S05]  /*e3d0*/  BSYNC B1 ;  /* 0x0000000000017941 */ /* 0x000fea0003800000 */
.L_x_430:
        /* <DEDUP_REMOVED lines=9> */
.L_x_433:
[----:B------:R-:W-:Y:S05]  /*e470*/  BSYNC B1 ;  /* 0x0000000000017941 */ /* 0x000fea0003800000 */
.L_x_432:
        /* <DEDUP_REMOVED lines=12> */
.L_x_435:
[----:B------:R-:W-:Y:S05]  /*e540*/  BSYNC B1 ;  /* 0x0000000000017941 */ /* 0x000fea0003800000 */
.L_x_434:
        /* <DEDUP_REMOVED lines=12> */
.L_x_437:
[----:B------:R-:W-:Y:S05]  /*e610*/  BSYNC B1 ;  /* 0x0000000000017941 */ /* 0x000fea0003800000 */
.L_x_436:
        /* <DEDUP_REMOVED lines=9> */
.L_x_439:
[----:B------:R-:W-:Y:S05]  /*e6b0*/  BSYNC B1 ;  /* 0x0000000000017941 */ /* 0x000fea0003800000 */
.L_x_438:
        /* <DEDUP_REMOVED lines=9> */
.L_x_441:
[----:B------:R-:W-:Y:S05]  /*e750*/  BSYNC B1 ;  /* 0x0000000000017941 */ /* 0x000fea0003800000 */
.L_x_440:
        /* <DEDUP_REMOVED lines=12> */
.L_x_443:
[----:B------:R-:W-:Y:S05]  /*e820*/  BSYNC B1 ;  /* 0x0000000000017941 */ /* 0x000fea0003800000 */
.L_x_442:
        /* <DEDUP_REMOVED lines=12> */
.L_x_445:
[----:B------:R-:W-:Y:S05]  /*e8f0*/  BSYNC B1 ;  /* 0x0000000000017941 */ /* 0x000fea0003800000 */
.L_x_444:
        /* <DEDUP_REMOVED lines=9> */
.L_x_447:
[----:B------:R-:W-:Y:S05]  /*e990*/  BSYNC B1 ;  /* 0x0000000000017941 */ /* 0x000fea0003800000 */
.L_x_446:
        /* <DEDUP_REMOVED lines=9> */
.L_x_449:
[----:B------:R-:W-:Y:S05]  /*ea30*/  BSYNC B1 ;  /* 0x0000000000017941 */ /* 0x000fea0003800000 */
.L_x_448:
        /* <DEDUP_REMOVED lines=12> */
.L_x_451:
[----:B------:R-:W-:Y:S05]  /*eb00*/  BSYNC B1 ;  /* 0x0000000000017941 */ /* 0x000fea0003800000 */
.L_x_450:
        /* <DEDUP_REMOVED lines=12> */
.L_x_453:
[----:B------:R-:W-:Y:S05]  /*ebd0*/  BSYNC B1 ;  /* 0x0000000000017941 */ /* 0x000fea0003800000 */
.L_x_452:
        /* <DEDUP_REMOVED lines=9> */
.L_x_455:
[----:B------:R-:W-:Y:S05]  /*ec70*/  BSYNC B1 ;  /* 0x0000000000017941 */ /* 0x000fea0003800000 */
.L_x_454:
        /* <DEDUP_REMOVED lines=9> */
.L_x_457:
[----:B------:R-:W-:Y:S05]  /*ed10*/  BSYNC B1 ;  /* 0x0000000000017941 */ /* 0x000fea0003800000 */
.L_x_456:
        /* <DEDUP_REMOVED lines=12> */
.L_x_459:
[----:B------:R-:W-:Y:S05]  /*ede0*/  BSYNC B1 ;  /* 0x0000000000017941 */ /* 0x000fea0003800000 */
.L_x_458:
        /* <DEDUP_REMOVED lines=12> */
.L_x_461:
[----:B------:R-:W-:Y:S05]  /*eeb0*/  BSYNC B1 ;  /* 0x0000000000017941 */ /* 0x000fea0003800000 */
.L_x_460:
        /* <DEDUP_REMOVED lines=9> */
.L_x_463:
[----:B------:R-:W-:Y:S05]  /*ef50*/  BSYNC B1 ;  /* 0x0000000000017941 */ /* 0x000fea0003800000 */
.L_x_462:
        /* <DEDUP_REMOVED lines=9> */
.L_x_465:
[----:B------:R-:W-:Y:S05]  /*eff0*/  BSYNC B1 ;  /* 0x0000000000017941 */ /* 0x000fea0003800000 */
.L_x_464:
        /* <DEDUP_REMOVED lines=12> */
.L_x_467:
[----:B------:R-:W-:Y:S05]  /*f0c0*/  BSYNC B1 ;  /* 0x0000000000017941 */ /* 0x000fea0003800000 */
.L_x_466:
        /* <DEDUP_REMOVED lines=12> */
.L_x_469:
[----:B------:R-:W-:Y:S05]  /*f190*/  BSYNC B1 ;  /* 0x0000000000017941 */ /* 0x000fea0003800000 */
.L_x_468:
        /* <DEDUP_REMOVED lines=9> */
.L_x_471:
[----:B------:R-:W-:Y:S05]  /*f230*/  BSYNC B1 ;  /* 0x0000000000017941 */ /* 0x000fea0003800000 */
.L_x_470:
        /* <DEDUP_REMOVED lines=9> */
.L_x_473:
[----:B------:R-:W-:Y:S05]  /*f2d0*/  BSYNC B1 ;  /* 0x0000000000017941 */ /* 0x000fea0003800000 */
.L_x_472:
        /* <DEDUP_REMOVED lines=12> */
.L_x_475:
[----:B------:R-:W-:Y:S05]  /*f3a0*/  BSYNC B1 ;  /* 0x0000000000017941 */ /* 0x000fea0003800000 */
.L_x_474:
        /* <DEDUP_REMOVED lines=12> */
.L_x_477:
[----:B------:R-:W-:Y:S05]  /*f470*/  BSYNC B1 ;  /* 0x0000000000017941 */ /* 0x000fea0003800000 */
.L_x_476:
        /* <DEDUP_REMOVED lines=9> */
.L_x_479:
[----:B------:R-:W-:Y:S05]  /*f510*/  BSYNC B1 ;  /* 0x0000000000017941 */ /* 0x000fea0003800000 */
.L_x_478:
        /* <DEDUP_REMOVED lines=9> */
.L_x_481:
[----:B------:R-:W-:Y:S05]  /*f5b0*/  BSYNC B1 ;  /* 0x0000000000017941 */ /* 0x000fea0003800000 */
.L_x_480:
        /* <DEDUP_REMOVED lines=12> */
.L_x_483:
[----:B------:R-:W-:Y:S05]  /*f680*/  BSYNC B1 ;  /* 0x0000000000017941 */ /* 0x000fea0003800000 */
.L_x_482:
        /* <DEDUP_REMOVED lines=12> */
.L_x_485:
[----:B------:R-:W-:Y:S05]  /*f750*/  BSYNC B1 ;  /* 0x0000000000017941 */ /* 0x000fea0003800000 */
.L_x_484:
        /* <DEDUP_REMOVED lines=9> */
.L_x_487:
[----:B------:R-:W-:Y:S05]  /*f7f0*/  BSYNC B1 ;  /* 0x0000000000017941 */ /* 0x000fea0003800000 */
.L_x_486:
        /* <DEDUP_REMOVED lines=9> */
.L_x_489:
[----:B------:R-:W-:Y:S05]  /*f890*/  BSYNC B1 ;  /* 0x0000000000017941 */ /* 0x000fea0003800000 */
.L_x_488:
        /* <DEDUP_REMOVED lines=12> */
.L_x_491:
[----:B------:R-:W-:Y:S05]  /*f960*/  BSYNC B1 ;  /* 0x0000000000017941 */ /* 0x000fea0003800000 */
.L_x_490:
        /* <DEDUP_REMOVED lines=12> */
.L_x_493:
[----:B------:R-:W-:Y:S05]  /*fa30*/  BSYNC B1 ;  /* 0x0000000000017941 */ /* 0x000fea0003800000 */
.L_x_492:
        /* <DEDUP_REMOVED lines=9> */
.L_x_495:
[----:B------:R-:W-:Y:S05]  /*fad0*/  BSYNC B1 ;  /* 0x0000000000017941 */ /* 0x000fea0003800000 */
.L_x_494:
        /* <DEDUP_REMOVED lines=9> */
.L_x_497:
[----:B------:R-:W-:Y:S05]  /*fb70*/  BSYNC B1 ;  /* 0x0000000000017941 */ /* 0x000fea0003800000 */
.L_x_496:
        /* <DEDUP_REMOVED lines=12> */
.L_x_499:
[----:B------:R-:W-:Y:S05]  /*fc40*/  BSYNC B1 ;  /* 0x0000000000017941 */ /* 0x000fea0003800000 */
.L_x_498:
        /* <DEDUP_REMOVED lines=12> */
.L_x_501:
[----:B------:R-:W-:Y:S05]  /*fd10*/  BSYNC B1 ;  /* 0x0000000000017941 */ /* 0x000fea0003800000 */
.L_x_500:
        /* <DEDUP_REMOVED lines=9> */
.L_x_503:
[----:B------:R-:W-:Y:S05]  /*fdb0*/  BSYNC B1 ;  /* 0x0000000000017941 */ /* 0x000fea0003800000 */
.L_x_502:
        /* <DEDUP_REMOVED lines=9> */
.L_x_505:
[----:B------:R-:W-:Y:S05]  /*fe50*/  BSYNC B1 ;  /* 0x0000000000017941 */ /* 0x000fea0003800000 */
.L_x_504:
        /* <DEDUP_REMOVED lines=12> */
.L_x_507:
[----:B------:R-:W-:Y:S05]  /*ff20*/  BSYNC B1 ;  /* 0x0000000000017941 */ /* 0x000fea0003800000 */
.L_x_506:
        /* <DEDUP_REMOVED lines=12> */
.L_x_509:
[----:B------:R-:W-:Y:S05]  /*fff0*/  BSYNC B1 ;  /* 0x0000000000017941 */ /* 0x000fea0003800000 */
.L_x_508:
        /* <DEDUP_REMOVED lines=9> */
.L_x_511:
[----:B------:R-:W-:Y:S05]  /*10090*/  BSYNC B1 ;  /* 0x0000000000017941 */ /* 0x000fea0003800000 */
.L_x_510:
        /* <DEDUP_REMOVED lines=9> */
.L_x_513:
[----:B------:R-:W-:Y:S05]  /*10130*/  BSYNC B1 ;  /* 0x0000000000017941 */ /* 0x000fea0003800000 */
.L_x_512:
        /* <DEDUP_REMOVED lines=12> */
.L_x_515:
[----:B------:R-:W-:Y:S05]  /*10200*/  BSYNC B1 ;  /* 0x0000000000017941 */ /* 0x000fea0003800000 */
.L_x_514:
        /* <DEDUP_REMOVED lines=12> */
.L_x_517:
[----:B------:R-:W-:Y:S05]  /*102d0*/  BSYNC B1 ;  /* 0x0000000000017941 */ /* 0x000fea0003800000 */
.L_x_516:
        /* <DEDUP_REMOVED lines=9> */
.L_x_519:
[----:B------:R-:W-:Y:S05]  /*10370*/  BSYNC B1 ;  /* 0x0000000000017941 */ /* 0x000fea0003800000 */
.L_x_518:
        /* <DEDUP_REMOVED lines=9> */
.L_x_521:
[----:B------:R-:W-:Y:S05]  /*10410*/  BSYNC B1 ;  /* 0x0000000000017941 */ /* 0x000fea0003800000 */
.L_x_520:
        /* <DEDUP_REMOVED lines=12> */
.L_x_523:
[----:B------:R-:W-:Y:S05]  /*104e0*/  BSYNC B1 ;  /* 0x0000000000017941 */ /* 0x000fea0003800000 */
.L_x_522:
        /* <DEDUP_REMOVED lines=12> */
.L_x_525:
[----:B------:R-:W-:Y:S05]  /*105b0*/  BSYNC B1 ;  /* 0x0000000000017941 */ /* 0x000fea0003800000 */
.L_x_524:
        /* <DEDUP_REMOVED lines=9> */
.L_x_527:
[----:B------:R-:W-:Y:S05]  /*10650*/  BSYNC B1 ;  /* 0x0000000000017941 */ /* 0x000fea0003800000 */
.L_x_526:
        /* <DEDUP_REMOVED lines=9> */
.L_x_529:
[----:B------:R-:W-:Y:S05]  /*106f0*/  BSYNC B1 ;  /* 0x0000000000017941 */ /* 0x000fea0003800000 */
.L_x_528:
        /* <DEDUP_REMOVED lines=12> */
.L_x_531:
[----:B------:R-:W-:Y:S05]  /*107c0*/  BSYNC B1 ;  /* 0x0000000000017941 */ /* 0x000fea0003800000 */
.L_x_530:
        /* <DEDUP_REMOVED lines=12> */
.L_x_533:
[----:B------:R-:W-:Y:S05]  /*10890*/  BSYNC B1 ;  /* 0x0000000000017941 */ /* 0x000fea0003800000 */
.L_x_532:
        /* <DEDUP_REMOVED lines=9> */
.L_x_535:
[----:B------:R-:W-:Y:S05]  /*10930*/  BSYNC B1 ;  /* 0x0000000000017941 */ /* 0x000fea0003800000 */
.L_x_534:
        /* <DEDUP_REMOVED lines=9> */
.L_x_537:
[----:B------:R-:W-:Y:S05]  /*109d0*/  BSYNC B1 ;  /* 0x0000000000017941 */ /* 0x000fea0003800000 */
.L_x_536:
[----:B-----5:R-:W-:Y:S01]  /*109e0*/  HADD2.F32 R5, -RZ, R3.H0_H0 ;  /* 0x20000003ff057230 */ /* 0x020fe20000004100 */
[----:B------:R-:W-:Y:S01]  /*109f0*/  ISETP.GT.AND P1, PT, R0, 0xf9, P1 ;  /* 0x000000f90000780c */ /* 0x000fe20000f24270 */
[----:B0-----:R-:W-:Y:S01]  /*10a00*/  @P2 IMAD.MOV.U32 R4, RZ, RZ, R160 ;  /* 0x000000ffff042224 */ /* 0x001fe200078e00a0 */
[----:B------:R-:W-:Y:S02]  /*10a10*/  BSSY B1, `(.L_x_538) ;  /* 0x0000009000017945 */ /* 0x000fe40003800000 */
[----:B------:R-:W-:-:S04]  /*10a20*/  FMUL R5, R5, R16 ;  /* 0x0000001005057220 */ /* 0x000fc80000400000 */
[----:B------:R-:W-:-:S05]  /*10a30*/  FFMA R5, R150, R2, R5 ;  /* 0x0000000296057223 */ /* 0x000fca0000000005 */
[----:B------:R-:W-:-:S04]  /*10a40*/  F2FP.F16.F32.PACK_AB R5, RZ, R5 ;  /* 0x00000005ff05723e */ /* 0x000fc800000000ff */
[----:B-1--4-:R-:W-:Y:S01]  /*10a50*/  PRMT R6, R5, 0x7610, R6 ;  /* 0x0000761005067816 */ /* 0x012fe20000000006 */
[----:B------:R-:W-:-:S05]  /*10a60*/  @P2 IMAD.MOV.U32 R5, RZ, RZ, R161 ;  /* 0x000000ffff052224 */ /* 0x000fca00078e00a1 */
[----:B------:R0:W-:Y:S01]  /*10a70*/  @P2 STG.E.U16 desc[UR36][R4.64+0x1f0], R6 ;  /* 0x0001f00604002986 */ /* 0x0001e2000c101524 */
[----:B------:R-:W-:Y:S05]  /*10a80*/  @!P1 BRA `(.L_x_539) ;  /* 0x0000000000049947 */ /* 0x000fea0003800000 */
[----:B------:R1:W5:Y:S02]  /*10a90*/  LDG.E.LTC128B.U16 R3, desc[UR36][R12.64+0x1f2] ;  /* 0x0001f2240c037981 */ /* 0x000364000c1e1520 */
.L_x_539:
[----:B------:R-:W-:Y:S05]  /*10aa0*/  BSYNC B1 ;  /* 0x0000000000017941 */ /* 0x000fea0003800000 */
.L_x_538:
[----:B------:R-:W-:Y:S05]  /*10ab0*/  @!P1 BRA `(.L_x_540) ;  /* 0x0000004c00b09947 */ /* 0x000fea0003800000 */
[----:B-----5:R-:W-:-:S05]  /*10ac0*/  HADD2.F32 R3, -RZ, R3.H0_H0 ;  /* 0x20000003ff037230 */ /* 0x020fca0000004100 */
[----:B------:R-:W-:-:S04]  /*10ad0*/  FMUL R0, R3, R16 ;  /* 0x0000001003007220 */ /* 0x000fc80000400000 */
[----:B------:R-:W-:-:S05]  /*10ae0*/  FFMA R0, R151, R2, R0 ;  /* 0x0000000297007223 */ /* 0x000fca0000000000 */
[----:B------:R-:W-:-:S05]  /*10af0*/  F2FP.F16.F32.PACK_AB R0, RZ, R0 ;  /* 0x00000000ff00723e */ /* 0x000fca00000000ff */
[----:B------:R4:W-:Y:S01]  /*10b00*/  STG.E.U16 desc[UR36][R160.64+0x1f2], R0 ;  /* 0x0001f200a0007986 */ /* 0x0009e2000c101524 */
[----:B------:R-:W-:Y:S05]  /*10b10*/  BRA `(.L_x_540) ;  /* 0x0000004c00987947 */ /* 0x000fea0003800000 */
.L_x_33:
[----:B------:R-:W2:Y:S01]  /*10b20*/  LDL.LU R3, [R1] ;  /* 0x0000000001037983 */ /* 0x000ea20000300800 */
[----:B------:R-:W-:-:S03]  /*10b30*/  ULDC.64 UR4, c[0x0][0x5c0] ;  /* 0x0001700000047ab9 */ /* 0x000fc60000000a00 */
[----:B------:R-:W3:Y:S04]  /*10b40*/  LDL.LU R9, [R1+0x60] ;  /* 0x0000600001097983 */ /* 0x000ee80000300800 */
[----:B------:R-:W4:Y:S04]  /*10b50*/  LDL.LU R11, [R1+0x8c] ;  /* 0x00008c00010b7983 */ /* 0x000f280000300800 */
[----:B------:R-:W5:Y:S04]  /*10b60*/  LDL.LU R12, [R1+0x90] ;  /* 0x00009000010c7983 */ /* 0x000f680000300800 */
        /* <DEDUP_REMOVED lines=74> */
[----:B------:R-:W5:Y:S01]  /*11010*/  LDL.LU R161, [R1+0x1cc] ;  /* 0x0001cc0001a17983 */ /* 0x000f620000300800 */
[----:B--2---:R-:W-:-:S03]  /*11020*/  FMUL R3, R3, R2 ;  /* 0x0000000203037220 */ /* 0x004fc60000400000 */
[----:B------:R-:W2:Y:S01]  /*11030*/  LDL.LU R160, [R1+0x1d0] ;  /* 0x0001d00001a07983 */ /* 0x000ea20000300800 */
[----:B------:R-:W-:-:S03]  /*11040*/  LEA R4, P0, R6, UR4, 0x1 ;  /* 0x0000000406047c11 */ /* 0x000fc6000f8008ff */
[----:B------:R-:W2:Y:S04]  /*11050*/  LDL.LU R159, [R1+0x1d4] ;  /* 0x0001d400019f7983 */ /* 0x000ea80000300800 */
[----:B------:R-:W2:Y:S04]  /*11060*/  LDL.LU R158, [R1+0x1d8] ;  /* 0x0001d800019e7983 */ /* 0x000ea80000300800 */
[----:B------:R-:W2:Y:S04]  /*11070*/  LDL.LU R157, [R1+0x1dc] ;  /* 0x0001dc00019d7983 */ /* 0x000ea80000300800 */
[----:B------:R-:W2:Y:S01]  /*11080*/  LDL.LU R156, [R1+0x1e0] ;  /* 0x0001e000019c7983 */ /* 0x000ea20000300800 */
[----:B------:R-:W-:-:S03]  /*11090*/  LEA.HI.X R5, R6, UR5, R10, 0x1, P0 ;  /* 0x0000000506057c11 */ /* 0x000fc600080f0c0a */
[----:B------:R-:W2:Y:S01]  /*110a0*/  LDL.LU R155, [R1+0x1e4] ;  /* 0x0001e400019b7983 */ /* 0x000ea20000300800 */
[----:B------:R-:W-:-:S03]  /*110b0*/  F2FP.F16.F32.PACK_AB R3, RZ, R3 ;  /* 0x00000003ff03723e */ /* 0x000fc600000000ff */
[----:B------:R-:W2:Y:S04]  /*110c0*/  LDL.LU R154, [R1+0x1e8] ;  /* 0x0001e800019a7983 */ /* 0x000ea80000300800 */
[----:B------:R-:W2:Y:S04]  /*110d0*/  LDL.LU R23, [R1+0x1ec] ;  /* 0x0001ec0001177983 */ /* 0x000ea80000300800 */
[----:B------:R-:W2:Y:S04]  /*110e0*/  LDL.LU R22, [R1+0x1f0] ;  /* 0x0001f00001167983 */ /* 0x000ea80000300800 */
[----:B------:R-:W2:Y:S04]  /*110f0*/  LDL.LU R21, [R1+0x1f4] ;  /* 0x0001f40001157983 */ /* 0x000ea80000300800 */
[----:B------:R-:W2:Y:S04]  /*11100*/  LDL.LU R20, [R1+0x1f8] ;  /* 0x0001f80001147983 */ /* 0x000ea80000300800 */
[----:B------:R-:W2:Y:S04]  /*11110*/  LDL.LU R19, [R1+0x1fc] ;  /* 0x0001fc0001137983 */ /* 0x000ea80000300800 */
[----:B------:R-:W3:Y:S04]  /*11120*/  LDL.LU R7, [R1+0x8] ;  /* 0x0000080001077983 */ /* 0x000ee80000300800 */
[----:B------:R-:W4:Y:S04]  /*11130*/  LDL.LU R6, [R1+0xc] ;  /* 0x00000c0001067983 */ /* 0x000f280000300800 */
[----:B------:R0:W-:Y:S04]  /*11140*/  @P1 STG.E.U16 desc[UR36][R4.64], R3 ;  /* 0x0000000304001986 */ /* 0x0001e8000c101524 */
[----:B0-----:R-:W5:Y:S01]  /*11150*/  LDL.LU R3, [R1+0x4] ;  /* 0x0000040001037983 */ /* 0x001f620000300800 */
[----:B------:R-:W-:Y:S01]  /*11160*/  ISETP.GT.AND P0, PT, R0, 0x1, P3 ;  /* 0x000000010000780c */ /* 0x000fe20001f04270 */
[----:B------:R-:W-:Y:S01]  /*11170*/  USHF.L.U32 UR5, UR8, 0x4, URZ ;  /* 0x0000000408057899 */ /* 0x000fe2000800063f */
[----:B------:R-:W-:Y:S01]  /*11180*/  ISETP.GT.AND P2, PT, R153, 0x8, PT ;  /* 0x000000089900780c */ /* 0x000fe20003f44270 */
[----:B------:R-:W-:Y:S01]  /*11190*/  USHF.L.U64.HI UR4, UR8, 0x4, UR9 ;  /* 0x0000000408047899 */ /* 0x000fe20008010209 */
[----:B---3--:R-:W-:-:S05]  /*111a0*/  FMUL R7, R7, R2 ;  /* 0x0000000207077220 */ /* 0x008fca0000400000 */
[----:B------:R-:W-:-:S04]  /*111b0*/  F2FP.F16.F32.PACK_AB R7, RZ, R7 ;  /* 0x00000007ff07723e */ /* 0x000fc800000000ff */
[----:B------:R-:W-:Y:S01]  /*111c0*/  PRMT R8, R7, 0x7610, R8 ;  /* 0x0000761007087816 */ /* 0x000fe20000000008 */
[----:B-----5:R-:W-:-:S05]  /*111d0*/  FMUL R3, R3, R2 ;  /* 0x0000000203037220 */ /* 0x020fca0000400000 */
[----:B------:R-:W-:-:S05]  /*111e0*/  F2FP.F16.F32.PACK_AB R3, RZ, R3 ;  /* 0x00000003ff03723e */ /* 0x000fca00000000ff */
[----:B------:R4:W-:Y:S01]  /*111f0*/  @P0 STG.E.U16 desc[UR36][R4.64+0x2], R3 ;  /* 0x0000020304000986 */ /* 0x0009e2000c101524 */
[----:B------:R-:W-:Y:S01]  /*11200*/  ISETP.GT.AND P0, PT, R0, RZ, P2 ;  /* 0x000000ff0000720c */ /* 0x000fe20001704270 */
[----:B----4-:R-:W-:Y:S01]  /*11210*/  FMUL R3, R6, R2 ;  /* 0x0000000206037220 */ /* 0x010fe20000400000 */
[----:B------:R-:W-:-:S04]  /*11220*/  IADD3 R6, P1, R4, UR5, RZ ;  /* 0x0000000504067c10 */ /* 0x000fc8000ff3e0ff */
[----:B------:R-:W-:Y:S02]  /*11230*/  IADD3.X R7, R5, UR4, RZ, P1, !PT ;  /* 0x0000000405077c10 */ /* 0x000fe40008ffe4ff */
[----:B------:R-:W-:-:S05]  /*11240*/  F2FP.F16.F32.PACK_AB R3, RZ, R3 ;  /* 0x00000003ff03723e */ /* 0x000fca00000000ff */
[----:B------:R0:W-:Y:S01]  /*11250*/  @P0 STG.E.U16 desc[UR36][R6.64], R8 ;  /* 0x0000000806000986 */ /* 0x0001e2000c101524 */
[----:B------:R-:W-:-:S03]  /*11260*/  ISETP.GT.AND P0, PT, R0, 0x1, P2 ;  /* 0x000000010000780c */ /* 0x000fc60001704270 */
[----:B0-----:R-:W3:Y:S10]  /*11270*/  LDL.LU R8, [R1+0x50] ;  /* 0x0000500001087983 */ /* 0x001ef40000300800 */
[----:B------:R0:W-:Y:S04]  /*11280*/  @P0 STG.E.U16 desc[UR36][R6.64+0x2], R3 ;  /* 0x0000020306000986 */ /* 0x0001e8000c101524 */
[----:B0-----:R-:W4:Y:S01]  /*11290*/  LDL.LU R3, [R1+0x10] ;  /* 0x0000100001037983 */ /* 0x001f220000300800 */
[----:B------:R-:W-:Y:S01]  /*112a0*/  ISETP.GT.AND P0, PT, R0, 0x8, P3 ;  /* 0x000000080000780c */ /* 0x000fe20001f04270 */
[----:B----4-:R-:W-:-:S05]  /*112b0*/  FMUL R3, R3, R2 ;  /* 0x0000000203037220 */ /* 0x010fca0000400000 */
[----:B------:R-:W-:-:S07]  /*112c0*/  F2FP.F16.F32.PACK_AB R3, RZ, R3 ;  /* 0x00000003ff03723e */ /* 0x000fce00000000ff */
        /* <DEDUP_REMOVED lines=73> */
[----:B---3--:R-:W-:-:S05]  /*11760*/  FMUL R8, R8, R2 ;  /* 0x0000000208087220 */ /* 0x008fca0000400000 */
[----:B------:R-:W-:Y:S01]  /*11770*/  F2FP.F16.F32.PACK_AB R8, RZ, R8 ;  /* 0x00000008ff08723e */ /* 0x000fe200000000ff */
[----:B----4-:R-:W-:-:S05]  /*11780*/  FMUL R3, R3, R2 ;  /* 0x0000000203037220 */ /* 0x010fca0000400000 */
[----:B------:R-:W-:-:S05]  /*11790*/  F2FP.F16.F32.PACK_AB R3, RZ, R3 ;  /* 0x00000003ff03723e */ /* 0x000fca00000000ff */
[----:B------:R0:W-:Y:S01]  /*117a0*/  @P0 STG.E.U16 desc[UR36][R6.64+0x42], R3 ;  /* 0x0000420306000986 */ /* 0x0001e2000c101524 */
[----:B------:R-:W-:-:S03]  /*117b0*/  ISETP.GT.AND P0, PT, R0, 0x28, P3 ;  /* 0x000000280000780c */ /* 0x000fc60001f04270 */
[----:B0-----:R-:W3:Y:S01]  /*117c0*/  LDL.LU R3, [R1+0x54] ;  /* 0x0000540001037983 */ /* 0x001ee20000300800 */
[----:B------:R-:W-:-:S09]  /*117d0*/  ISETP.GT.AND P1, PT, R0, 0x29, P3 ;  /* 0x000000290000780c */ /* 0x000fd20001f24270 */
[----:B------:R0:W-:Y:S04]  /*117e0*/  @P0 STG.E.U16 desc[UR36][R4.64+0x50], R8 ;  /* 0x0000500804000986 */ /* 0x0001e8000c101524 */
[----:B0-----:R-:W4:Y:S01]  /*117f0*/  LDL.LU R8, [R1+0x58] ;  /* 0x0000580001087983 */ /* 0x001f220000300800 */
[----:B---3--:R-:W-:-:S05]  /*11800*/  FMUL R3, R3, R2 ;  /* 0x0000000203037220 */ /* 0x008fca0000400000 */
[----:B------:R-:W-:-:S05]  /*11810*/  F2FP.F16.F32.PACK_AB R3, RZ, R3 ;  /* 0x00000003ff03723e */ /* 0x000fca00000000ff */
[----:B------:R0:W-:Y:S01]  /*11820*/  @P1 STG.E.U16 desc[UR36][R4.64+0x52], R3 ;  /* 0x0000520304001986 */ /* 0x0001e2000c101524 */
[----:B----4-:R-:W-:-:S05]  /*11830*/  FMUL R8, R8, R2 ;  /* 0x0000000208087220 */ /* 0x010fca0000400000 */
[----:B------:R-:W-:Y:S01]  /*11840*/  F2FP.F16.F32.PACK_AB R8, RZ, R8 ;  /* 0x00000008ff08723e */ /* 0x000fe200000000ff */
[----:B0-----:R-:W3:Y:S03]  /*11850*/  LDL.LU R3, [R1+0x5c] ;  /* 0x00005c0001037983 */ /* 0x001ee60000300800 */
[----:B------:R-:W-:Y:S02]  /*11860*/  PRMT R10, R8, 0x7610, R10 ;  /* 0x00007610080a7816 */ /* 0x000fe4000000000a */
[----:B------:R-:W4:Y:S01]  /*11870*/  LDL.LU R8, [R1+0x64] ;  /* 0x0000640001087983 */ /* 0x000f220000300800 */
[C---:B------:R-:W-:Y:S02]  /*11880*/  ISETP.GT.AND P1, PT, R0.reuse, 0x28, P2 ;  /* 0x000000280000780c */ /* 0x040fe40001724270 */
[C---:B------:R-:W-:Y:S02]  /*11890*/  ISETP.GT.AND P4, PT, R0.reuse, 0x29, P2 ;  /* 0x000000290000780c */ /* 0x040fe40001784270 */
[C---:B------:R-:W-:Y:S01]  /*118a0*/  ISETP.GT.AND P5, PT, R0.reuse, 0x30, P3 ;  /* 0x000000300000780c */ /* 0x040fe20001fa4270 */
[----:B------:R-:W-:Y:S01]  /*118b0*/  FMUL R9, R9, R2 ;  /* 0x0000000209097220 */ /* 0x000fe20000400000 */
[----:B------:R-:W-:-:S04]  /*118c0*/  ISETP.GT.AND P0, PT, R0, 0x31, P3 ;  /* 0x000000310000780c */ /* 0x000fc80001f04270 */
[----:B------:R-:W-:-:S03]  /*118d0*/  F2FP.F16.F32.PACK_AB R9, RZ, R9 ;  /* 0x00000009ff09723e */ /* 0x000fc600000000ff */
[----:B------:R0:W-:Y:S04]  /*118e0*/  @P1 STG.E.U16 desc[UR36][R6.64+0x50], R10 ;  /* 0x0000500a06001986 */ /* 0x0001e8000c101524 */
[----:B0-----:R-:W5:Y:S01]  /*118f0*/  LDL.LU R10, [R1+0x74] ;  /* 0x00007400010a7983 */ /* 0x001f620000300800 */
[----:B---3--:R-:W-:-:S05]  /*11900*/  FMUL R3, R3, R2 ;  /* 0x0000000203037220 */ /* 0x008fca0000400000 */
[----:B------:R-:W-:Y:S01]  /*11910*/  F2FP.F16.F32.PACK_AB R3, RZ, R3 ;  /* 0x00000003ff03723e */ /* 0x000fe200000000ff */
[----:B----4-:R-:W-:-:S04]  /*11920*/  FMUL R8, R8, R2 ;  /* 0x0000000208087220 */ /* 0x010fc80000400000 */
[----:B------:R0:W-:Y:S04]  /*11930*/  @P4 STG.E.U16 desc[UR36][R6.64+0x52], R3 ;  /* 0x0000520306004986 */ /* 0x0001e8000c101524 */
[----:B------:R1:W-:Y:S01]  /*11940*/  @P5 STG.E.U16 desc[UR36][R4.64+0x60], R9 ;  /* 0x0000600904005986 */ /* 0x0003e2000c101524 */
[----:B0-----:R-:W-:-:S03]  /*11950*/  F2FP.F16.F32.PACK_AB R3, RZ, R8 ;  /* 0x00000008ff03723e */ /* 0x001fc600000000ff */
[----:B------:R-:W3:Y:S01]  /*11960*/  LDL.LU R8, [R1+0x68] ;  /* 0x0000680001087983 */ /* 0x000ee20000300800 */
[----:B-1----:R-:W-:-:S03]  /*11970*/  PRMT R9, R3, 0x7610, R9 ;  /* 0x0000761003097816 */ /* 0x002fc60000000009 */
[----:B------:R-:W4:Y:S04]  /*11980*/  LDL.LU R3, [R1+0x6c] ;  /* 0x00006c0001037983 */ /* 0x000f280000300800 */
[----:B------:R0:W-:Y:S04]  /*11990*/  @P0 STG.E.U16 desc[UR36][R4.64+0x62], R9 ;  /* 0x0000620904000986 */ /* 0x0001e8000c101524 */
[----:B0-----:R-:W2:Y:S01]  /*119a0*/  LDL.LU R9, [R1+0x70] ;  /* 0x0000700001097983 */ /* 0x001ea20000300800 */
[----:B------:R-:W-:Y:S01]  /*119b0*/  ISETP.GT.AND P1, PT, R0, 0x30, P2 ;  /* 0x000000300000780c */ /* 0x000fe20001724270 */
[----:B---3--:R-:W-:-:S05]  /*119c0*/  FMUL R8, R8, R2 ;  /* 0x0000000208087220 */ /* 0x008fca0000400000 */
[----:B------:R-:W-:-:S07]  /*119d0*/  F2FP.F16.F32.PACK_AB R8, RZ, R8 ;  /* 0x00000008ff08723e */ /* 0x000fce00000000ff */
[----:B------:R0:W-:Y:S01]  /*119e0*/  @P1 STG.E.U16 desc[UR36][R6.64+0x60], R8 ;  /* 0x0000600806001986 */ /* 0x0001e2000c101524 */
[----:B--2---:R-:W-:-:S05]  /*119f0*/  FMUL R9, R9, R2 ;  /* 0x0000000209097220 */ /* 0x004fca0000400000 */
[----:B0-----:R-:W-:-:S04]  /*11a00*/  F2FP.F16.F32.PACK_AB R8, RZ, R9 ;  /* 0x00000009ff08723e */ /* 0x001fc800000000ff */
[----:B------:R-:W-:Y:S02]  /*11a10*/  PRMT R9, R8, 0x7610, R9 ;  /* 0x0000761008097816 */ /* 0x000fe40000000009 */
[----:B------:R-:W2:Y:S01]  /*11a20*/  LDL.LU R8, [R1+0x78] ;  /* 0x0000780001087983 */ /* 0x000ea20000300800 */
[C---:B------:R-:W-:Y:S01]  /*11a30*/  ISETP.GT.AND P4, PT, R0.reuse, 0x31, P2 ;  /* 0x000000310000780c */ /* 0x040fe20001784270 */
[-C--:B----4-:R-:W-:Y:S01]  /*11a40*/  FMUL R3, R3, R2.reuse ;  /* 0x0000000203037220 */ /* 0x090fe20000400000 */
[----:B------:R-:W-:Y:S01]  /*11a50*/  ISETP.GT.AND P5, PT, R0, 0x38, P3 ;  /* 0x000000380000780c */ /* 0x000fe20001fa4270 */
[----:B-----5:R-:W-:-:S03]  /*11a60*/  FMUL R10, R10, R2 ;  /* 0x000000020a0a7220 */ /* 0x020fc60000400000 */
[----:B------:R-:W-:Y:S02]  /*11a70*/  F2FP.F16.F32.PACK_AB R3, RZ, R3 ;  /* 0x00000003ff03723e */ /* 0x000fe400000000ff */
[----:B------:R-:W-:-:S05]  /*11a80*/  ISETP.GT.AND P6, PT, R0, 0x39, P3 ;  /* 0x000000390000780c */ /* 0x000fca0001fc4270 */
[----:B------:R0:W-:Y:S04]  /*11a90*/  @P4 STG.E.U16 desc[UR36][R6.64+0x62], R3 ;  /* 0x0000620306004986 */ /* 0x0001e8000c101524 */
[----:B------:R1:W-:Y:S01]  /*11aa0*/  @P5 STG.E.U16 desc[UR36][R4.64+0x70], R9 ;  /* 0x0000700904005986 */ /* 0x0003e2000c101524 */
[----:B0-----:R-:W-:-:S04]  /*11ab0*/  F2FP.F16.F32.PACK_AB R3, RZ, R10 ;  /* 0x0000000aff03723e */ /* 0x001fc800000000ff */
[----:B------:R-:W-:Y:S01]  /*11ac0*/  PRMT R10, R3, 0x7610, R10 ;  /* 0x00007610030a7816 */ /* 0x000fe2000000000a */
[----:B-1----:R-:W3:Y:S04]  /*11ad0*/  LDL.LU R9, [R1+0x80] ;  /* 0x0000800001097983 */ /* 0x002ee80000300800 */
[----:B------:R0:W-:Y:S01]  /*11ae0*/  @P6 STG.E.U16 desc[UR36][R4.64+0x72], R10 ;  /* 0x0000720a04006986 */ /* 0x0001e2000c101524 */
[----:B--2---:R-:W-:-:S05]  /*11af0*/  FMUL R8, R8, R2 ;  /* 0x0000000208087220 */ /* 0x004fca0000400000 */
[----:B------:R-:W-:Y:S02]  /*11b00*/  F2FP.F16.F32.PACK_AB R3, RZ, R8 ;  /* 0x00000008ff03723e */ /* 0x000fe400000000ff */
[----:B------:R-:W2:Y:S02]  /*11b10*/  LDL.LU R8, [R1+0x7c] ;  /* 0x00007c0001087983 */ /* 0x000ea40000300800 */
[----:B0-----:R-:W-:Y:S02]  /*11b20*/  PRMT R10, R3, 0x7610, R10 ;  /* 0x00007610030a7816 */ /* 0x001fe4000000000a */
[----:B------:R-:W4:Y:S01]  /*11b30*/  LDL.LU R3, [R1+0x84] ;  /* 0x0000840001037983 */ /* 0x000f220000300800 */
[C---:B------:R-:W-:Y:S02]  /*11b40*/  ISETP.GT.AND P0, PT, R0.reuse, 0x38, P2 ;  /* 0x000000380000780c */ /* 0x040fe40001704270 */
[C---:B------:R-:W-:Y:S02]  /*11b50*/  ISETP.GT.AND P1, PT, R0.reuse, 0x39, P2 ;  /* 0x000000390000780c */ /* 0x040fe40001724270 */
[----:B------:R-:W-:-:S02]  /*11b60*/  ISETP.GT.AND P4, PT, R0, 0x40, P3 ;  /* 0x000000400000780c */ /* 0x000fc40001f84270 */
[----:B------:R-:W-:-:S07]  /*11b70*/  ISETP.GT.AND P5, PT, R0, 0x41, P3 ;  /* 0x000000410000780c */ /* 0x000fce0001fa4270 */
[----:B------:R0:W-:Y:S01]  /*11b80*/  @P0 STG.E.U16 desc[UR36][R6.64+0x70], R10 ;  /* 0x0000700a06000986 */ /* 0x0001e2000c101524 */
[----:B---3--:R-:W-:-:S05]  /*11b90*/  FMUL R9, R9, R2 ;  /* 0x0000000209097220 */ /* 0x008fca0000400000 */
[----:B------:R-:W-:Y:S01]  /*11ba0*/  F2FP.F16.F32.PACK_AB R9, RZ, R9 ;  /* 0x00000009ff09723e */ /* 0x000fe200000000ff */
[-C--:B--2---:R-:W-:Y:S01]  /*11bb0*/  FMUL R8, R8, R2.reuse ;  /* 0x0000000208087220 */ /* 0x084fe20000400000 */
[----:B----4-:R-:W-:-:S04]  /*11bc0*/  FMUL R3, R3, R2 ;  /* 0x0000000203037220 */ /* 0x010fc80000400000 */
[----:B------:R-:W-:-:S04]  /*11bd0*/  F2FP.F16.F32.PACK_AB R8, RZ, R8 ;  /* 0x00000008ff08723e */ /* 0x000fc800000000ff */
[----:B0-----:R-:W-:Y:S02]  /*11be0*/  PRMT R10, R8, 0x7610, R10 ;  /* 0x00007610080a7816 */ /* 0x001fe4000000000a */
[----:B------:R-:W-:Y:S01]  /*11bf0*/  F2FP.F16.F32.PACK_AB R3, RZ, R3 ;  /* 0x00000003ff03723e */ /* 0x000fe200000000ff */
[----:B------:R-:W2:Y:S04]  /*11c00*/  LDL.LU R8, [R1+0x88] ;  /* 0x0000880001087983 */ /* 0x000ea80000300800 */
[----:B------:R-:W-:Y:S04]  /*11c10*/  @P1 STG.E.U16 desc[UR36][R6.64+0x72], R10 ;  /* 0x0000720a06001986 */ /* 0x000fe8000c101524 */
[----:B------:R0:W-:Y:S04]  /*11c20*/  @P4 STG.E.U16 desc[UR36][R4.64+0x80], R9 ;  /* 0x0000800904004986 */ /* 0x0001e8000c101524 */
[----:B------:R1:W-:Y:S04]  /*11c30*/  @P5 STG.E.U16 desc[UR36][R4.64+0x82], R3 ;  /* 0x0000820304005986 */ /* 0x0003e8000c101524 */
[----:B0-----:R-:W3:Y:S04]  /*11c40*/  LDL.LU R9, [R1+0x94] ;  /* 0x0000940001097983 */ /* 0x001ee80000300800 */
[----:B-1----:R-:W4:Y:S01]  /*11c50*/  LDL.LU R3, [R1+0x98] ;  /* 0x0000980001037983 */ /* 0x002f220000300800 */
[----:B------:R-:W-:Y:S01]  /*11c60*/  ISETP.GT.AND P0, PT, R0, 0x40, P2 ;  /* 0x000000400000780c */ /* 0x000fe20001704270 */
[----:B--2---:R-:W-:-:S05]  /*11c70*/  FMUL R8, R8, R2 ;  /* 0x0000000208087220 */ /* 0x004fca0000400000 */
[----:B------:R-:W-:-:S07]  /*11c80*/  F2FP.F16.F32.PACK_AB R8, RZ, R8 ;  /* 0x00000008ff08723e */ /* 0x000fce00000000ff */
[----:B------:R0:W-:Y:S01]  /*11c90*/  @P0 STG.E.U16 desc[UR36][R6.64+0x80], R8 ;  /* 0x0000800806000986 */ /* 0x0001e2000c101524 */
[----:B----4-:R-:W-:-:S05]  /*11ca0*/  FMUL R3, R3, R2 ;  /* 0x0000000203037220 */ /* 0x010fca0000400000 */
[----:B0-----:R-:W-:Y:S02]  /*11cb0*/  F2FP.F16.F32.PACK_AB R8, RZ, R3 ;  /* 0x00000003ff08723e */ /* 0x001fe400000000ff */
[----:B------:R-:W2:Y:S02]  /*11cc0*/  LDL.LU R3, [R1+0x9c] ;  /* 0x00009c0001037983 */ /* 0x000ea40000300800 */
[----:B------:R-:W-:Y:S02]  /*11cd0*/  PRMT R13, R8, 0x7610, R13 ;  /* 0x00007610080d7816 */ /* 0x000fe4000000000d */
[----:B------:R-:W4:Y:S01]  /*11ce0*/  LDL.LU R8, [R1+0xa0] ;  /* 0x0000a00001087983 */ /* 0x000f220000300800 */
[C---:B------:R-:W-:Y:S01]  /*11cf0*/  ISETP.GT.AND P1, PT, R0.reuse, 0x41, P2 ;  /* 0x000000410000780c */ /* 0x040fe20001724270 */
[-C--:B---3--:R-:W-:Y:S01]  /*11d00*/  FMUL R9, R9, R2.reuse ;  /* 0x0000000209097220 */ /* 0x088fe20000400000 */
[-C--:B------:R-:W-:Y:S01]  /*11d10*/  FMUL R11, R11, R2.reuse ;  /* 0x000000020b0b7220 */ /* 0x080fe20000400000 */
[----:B------:R-:W-:Y:S01]  /*11d20*/  ISETP.GT.AND P4, PT, R0, 0x48, P3 ;  /* 0x000000480000780c */ /* 0x000fe20001f84270 */
[----:B------:R-:W-:-:S02]  /*11d30*/  FMUL R12, R12, R2 ;  /* 0x000000020c0c7220 */ /* 0x000fc40000400000 */
[----:B------:R-:W-:Y:S02]  /*11d40*/  F2FP.F16.F32.PACK_AB R9, RZ, R9 ;  /* 0x00000009ff09723e */ /* 0x000fe400000000ff */
[----:B------:R-:W-:Y:S02]  /*11d50*/  F2FP.F16.F32.PACK_AB R11, RZ, R11 ;  /* 0x0000000bff0b723e */ /* 0x000fe400000000ff */
[----:B------:R-:W-:Y:S02]  /*11d60*/  F2FP.F16.F32.PACK_AB R10, RZ, R12 ;  /* 0x0000000cff0a723e */ /* 0x000fe400000000ff */
[----:B------:R-:W-:Y:S02]  /*11d70*/  PRMT R12, R9, 0x7610, R12 ;  /* 0x00007610090c7816 */ /* 0x000fe4000000000c */
[C---:B------:R-:W-:Y:S01]  /*11d80*/  ISETP.GT.AND P5, PT, R0.reuse, 0x49, P3 ;  /* 0x000000490000780c */ /* 0x040fe20001fa4270 */
[----:B------:R-:W-:Y:S01]  /*11d90*/  @P1 STG.E.U16 desc[UR36][R6.64+0x82], R11 ;  /* 0x0000820b06001986 */ /* 0x000fe2000c101524 */
[----:B------:R-:W-:-:S02]  /*11da0*/  ISETP.GT.AND P0, PT, R0, 0x48, P2 ;  /* 0x000000480000780c */ /* 0x000fc40001704270 */
[C---:B------:R-:W-:Y:S01]  /*11db0*/  ISETP.GT.AND P1, PT, R0.reuse, 0x49, P2 ;  /* 0x000000490000780c */ /* 0x040fe20001724270 */
[----:B------:R0:W-:Y:S01]  /*11dc0*/  @P4 STG.E.U16 desc[UR36][R4.64+0x90], R10 ;  /* 0x0000900a04004986 */ /* 0x0001e2000c101524 */
[----:B------:R-:W-:-:S07]  /*11dd0*/  ISETP.GT.AND P4, PT, R0, 0x50, P3 ;  /* 0x000000500000780c */ /* 0x000fce0001f84270 */
[----:B------:R1:W-:Y:S01]  /*11de0*/  @P5 STG.E.U16 desc[UR36][R4.64+0x92], R12 ;  /* 0x0000920c04005986 */ /* 0x0003e2000c101524 */
[----:B------:R-:W-:-:S03]  /*11df0*/  ISETP.GT.AND P5, PT, R0, 0x51, P3 ;  /* 0x000000510000780c */ /* 0x000fc60001fa4270 */
[----:B------:R3:W-:Y:S01]  /*11e00*/  @P0 STG.E.U16 desc[UR36][R6.64+0x90], R13 ;  /* 0x0000900d06000986 */ /* 0x0007e2000c101524 */
[C---:B------:R-:W-:Y:S02]  /*11e10*/  ISETP.GT.AND P0, PT, R0.reuse, 0x51, P2 ;  /* 0x000000510000780c */ /* 0x040fe40001704270 */
[----:B------:R-:W-:Y:S01]  /*11e20*/  ISETP.GT.AND P6, PT, R0, 0x71, P3 ;  /* 0x000000710000780c */ /* 0x000fe20001fc4270 */
[----:B--2---:R-:W-:-:S05]  /*11e30*/  FMUL R3, R3, R2 ;  /* 0x0000000203037220 */ /* 0x004fca0000400000 */
[----:B------:R-:W-:Y:S01]  /*11e40*/  F2FP.F16.F32.PACK_AB R9, RZ, R3 ;  /* 0x00000003ff09723e */ /* 0x000fe200000000ff */
[-C--:B----4-:R-:W-:Y:S01]  /*11e50*/  FMUL R3, R8, R2.reuse ;  /* 0x0000000208037220 */ /* 0x090fe20000400000 */
[----:B------:R-:W-:-:S04]  /*11e60*/  FMUL R8, R235, R2 ;  /* 0x00000002eb087220 */ /* 0x000fc80000400000 */
[----:B------:R-:W-:Y:S02]  /*11e70*/  F2FP.F16.F32.PACK_AB R3, RZ, R3 ;  /* 0x00000003ff03723e */ /* 0x000fe400000000ff */
[----:B0-----:R-:W-:Y:S02]  /*11e80*/  PRMT R10, R9, 0x7610, R10 ;  /* 0x00007610090a7816 */ /* 0x001fe4000000000a */
[----:B------:R-:W-:Y:S01]  /*11e90*/  PRMT R11, R3, 0x7610, R11 ;  /* 0x00007610030b7816 */ /* 0x000fe2000000000b */
[----:B------:R-:W-:Y:S01]  /*11ea0*/  FMUL R3, R233, R2 ;  /* 0x00000002e9037220 */ /* 0x000fe20000400000 */
[----:B------:R-:W-:Y:S01]  /*11eb0*/  F2FP.F16.F32.PACK_AB R8, RZ, R8 ;  /* 0x00000008ff08723e */ /* 0x000fe200000000ff */
[----:B------:R-:W-:Y:S01]  /*11ec0*/  FMUL R9, R234, R2 ;  /* 0x00000002ea097220 */ /* 0x000fe20000400000 */
[----:B------:R0:W-:Y:S02]  /*11ed0*/  @P1 STG.E.U16 desc[UR36][R6.64+0x92], R10 ;  /* 0x0000920a06001986 */ /* 0x0001e4000c101524 */
[----:B-1----:R-:W-:-:S02]  /*11ee0*/  PRMT R12, R8, 0x7610, R12 ;  /* 0x00007610080c7816 */ /* 0x002fc4000000000c */
[----:B------:R-:W-:Y:S01]  /*11ef0*/  F2FP.F16.F32.PACK_AB R8, RZ, R3 ;  /* 0x00000003ff08723e */ /* 0x000fe200000000ff */
[-C--:B------:R-:W-:Y:S01]  /*11f00*/  FMUL R3, R232, R2.reuse ;  /* 0x00000002e8037220 */ /* 0x080fe20000400000 */
[C---:B------:R-:W-:Y:S02]  /*11f10*/  ISETP.GT.AND P1, PT, R0.reuse, 0x50, P2 ;  /* 0x000000500000780c */ /* 0x040fe40001724270 */
[----:B------:R-:W-:Y:S01]  /*11f20*/  F2FP.F16.F32.PACK_AB R9, RZ, R9 ;  /* 0x00000009ff09723e */ /* 0x000fe200000000ff */
[----:B------:R1:W-:Y:S01]  /*11f30*/  @P4 STG.E.U16 desc[UR36][R4.64+0xa0], R11 ;  /* 0x0000a00b04004986 */ /* 0x0003e2000c101524 */
[----:B------:R-:W-:Y:S02]  /*11f40*/  ISETP.GT.AND P4, PT, R0, 0x58, P3 ;  /* 0x000000580000780c */ /* 0x000fe40001f84270 */
[----:B---3--:R-:W-:Y:S02]  /*11f50*/  PRMT R13, R9, 0x7610, R13 ;  /* 0x00007610090d7816 */ /* 0x008fe4000000000d */
[----:B------:R-:W-:Y:S01]  /*11f60*/  F2FP.F16.F32.PACK_AB R9, RZ, R3 ;  /* 0x00000003ff09723e */ /* 0x000fe200000000ff */
[-C--:B------:R-:W-:Y:S01]  /*11f70*/  FMUL R3, R230, R2.reuse ;  /* 0x00000002e6037220 */ /* 0x080fe20000400000 */
[----:B------:R-:W-:Y:S01]  /*11f80*/  PRMT R14, R8, 0x7610, R14 ;  /* 0x00007610080e7816 */ /* 0x000fe2000000000e */
[----:B------:R-:W-:Y:S01]  /*11f90*/  FMUL R8, R231, R2 ;  /* 0x00000002e7087220 */ /* 0x000fe20000400000 */
[----:B------:R2:W-:Y:S01]  /*11fa0*/  @P5 STG.E.U16 desc[UR36][R4.64+0xa2], R12 ;  /* 0x0000a20c04005986 */ /* 0x0005e2000c101524 */
[----:B------:R-:W-:-:S02]  /*11fb0*/  ISETP.GT.AND P5, PT, R0, 0x59, P3 ;  /* 0x000000590000780c */ /* 0x000fc40001fa4270 */
[----:B------:R-:W-:Y:S01]  /*11fc0*/  F2FP.F16.F32.PACK_AB R3, RZ, R3 ;  /* 0x00000003ff03723e */ /* 0x000fe200000000ff */
[----:B------:R-:W-:Y:S01]  /*11fd0*/  @P1 STG.E.U16 desc[UR36][R6.64+0xa0], R13 ;  /* 0x0000a00d06001986 */ /* 0x000fe2000c101524 */
[----:B0-----:R-:W-:Y:S01]  /*11fe0*/  F2FP.F16.F32.PACK_AB R10, RZ, R8 ;  /* 0x00000008ff0a723e */ /* 0x001fe200000000ff */
[-C--:B------:R-:W-:Y:S01]  /*11ff0*/  FMUL R8, R229, R2.reuse ;  /* 0x00000002e5087220 */ /* 0x080fe20000400000 */
[----:B-1----:R-:W-:Y:S01]  /*12000*/  PRMT R11, R3, 0x7610, R11 ;  /* 0x00007610030b7816 */ /* 0x002fe2000000000b */
[----:B------:R-:W-:Y:S01]  /*12010*/  @P0 STG.E.U16 desc[UR36][R6.64+0xa2], R14 ;  /* 0x0000a20e06000986 */ /* 0x000fe2000c101524 */
[----:B------:R-:W-:Y:S01]  /*12020*/  ISETP.GT.AND P0, PT, R0, 0x58, P2 ;  /* 0x000000580000780c */ /* 0x000fe20001704270 */
[----:B------:R-:W-:Y:S01]  /*12030*/  FMUL R3, R228, R2 ;  /* 0x00000002e4037220 */ /* 0x000fe20000400000 */
[C---:B------:R-:W-:Y:S01]  /*12040*/  ISETP.GT.AND P1, PT, R0.reuse, 0x59, P2 ;  /* 0x000000590000780c */ /* 0x040fe20001724270 */
[----:B------:R0:W-:Y:S01]  /*12050*/  @P4 STG.E.U16 desc[UR36][R4.64+0xb0], R9 ;  /* 0x0000b00904004986 */ /* 0x0001e2000c101524 */
[----:B------:R-:W-:-:S02]  /*12060*/  ISETP.GT.AND P4, PT, R0, 0x60, P3 ;  /* 0x000000600000780c */ /* 0x000fc40001f84270 */
[----:B------:R-:W-:Y:S01]  /*12070*/  F2FP.F16.F32.PACK_AB R8, RZ, R8 ;  /* 0x00000008ff08723e */ /* 0x000fe200000000ff */
[----:B------:R1:W-:Y:S03]  /*12080*/  @P5 STG.E.U16 desc[UR36][R4.64+0xb2], R10 ;  /* 0x0000b20a04005986 */ /* 0x0003e6000c101524 */
[----:B--2---:R-:W-:Y:S02]  /*12090*/  PRMT R12, R8, 0x7610, R12 ;  /* 0x00007610080c7816 */ /* 0x004fe4000000000c */
[----:B0-----:R-:W-:Y:S01]  /*120a0*/  F2FP.F16.F32.PACK_AB R9, RZ, R3 ;  /* 0x00000003ff09723e */ /* 0x001fe200000000ff */
[-C--:B------:R-:W-:Y:S01]  /*120b0*/  FMUL R3, R227, R2.reuse ;  /* 0x00000002e3037220 */ /* 0x080fe20000400000 */
[-C--:B------:R-:W-:Y:S02]  /*120c0*/  FMUL R8, R226, R2.reuse ;  /* 0x00000002e2087220 */ /* 0x080fe40000400000 */
[----:B-1----:R-:W-:Y:S01]  /*120d0*/  PRMT R10, R9, 0x7610, R10 ;  /* 0x00007610090a7816 */ /* 0x002fe2000000000a */
[----:B------:R0:W-:Y:S01]  /*120e0*/  @P0 STG.E.U16 desc[UR36][R6.64+0xb0], R11 ;  /* 0x0000b00b06000986 */ /* 0x0001e2000c101524 */
[----:B------:R-:W-:Y:S01]  /*120f0*/  F2FP.F16.F32.PACK_AB R3, RZ, R3 ;  /* 0x00000003ff03723e */ /* 0x000fe200000000ff */
[----:B------:R-:W-:Y:S01]  /*12100*/  FMUL R9, R225, R2 ;  /* 0x00000002e1097220 */ /* 0x000fe20000400000 */
[C---:B------:R-:W-:Y:S01]  /*12110*/  ISETP.GT.AND P5, PT, R0.reuse, 0x61, P3 ;  /* 0x000000610000780c */ /* 0x040fe20001fa4270 */
[----:B------:R1:W-:Y:S01]  /*12120*/  @P1 STG.E.U16 desc[UR36][R6.64+0xb2], R12 ;  /* 0x0000b20c06001986 */ /* 0x0003e2000c101524 */
[----:B------:R-:W-:-:S03]  /*12130*/  ISETP.GT.AND P1, PT, R0, 0x60, P2 ;  /* 0x000000600000780c */ /* 0x000fc60001724270 */
[----:B------:R-:W-:Y:S01]  /*12140*/  @P4 STG.E.U16 desc[UR36][R4.64+0xc0], R10 ;  /* 0x0000c00a04004986 */ /* 0x000fe2000c101524 */
[----:B------:R-:W-:Y:S02]  /*12150*/  ISETP.GT.AND P4, PT, R0, 0x61, P2 ;  /* 0x000000610000780c */ /* 0x000fe40001784270 */
[----:B------:R-:W-:Y:S02]  /*12160*/  F2FP.F16.F32.PACK_AB R8, RZ, R8 ;  /* 0x00000008ff08723e */ /* 0x000fe400000000ff */
[----:B0-----:R-:W-:Y:S01]  /*12170*/  PRMT R11, R3, 0x7610, R11 ;  /* 0x00007610030b7816 */ /* 0x001fe2000000000b */
[-C--:B------:R-:W-:Y:S01]  /*12180*/  FMUL R3, R224, R2.reuse ;  /* 0x00000002e0037220 */ /* 0x080fe20000400000 */
[----:B------:R-:W-:Y:S02]  /*12190*/  F2FP.F16.F32.PACK_AB R9, RZ, R9 ;  /* 0x00000009ff09723e */ /* 0x000fe400000000ff */
[----:B-1----:R-:W-:Y:S02]  /*121a0*/  PRMT R12, R8, 0x7610, R12 ;  /* 0x00007610080c7816 */ /* 0x002fe4000000000c */
[----:B------:R-:W-:Y:S01]  /*121b0*/  F2FP.F16.F32.PACK_AB R8, RZ, R3 ;  /* 0x00000003ff08723e */ /* 0x000fe200000000ff */
[----:B------:R-:W-:Y:S01]  /*121c0*/  FMUL R3, R223, R2 ;  /* 0x00000002df037220 */ /* 0x000fe20000400000 */
[----:B------:R-:W-:Y:S01]  /*121d0*/  PRMT R13, R9, 0x7610, R13 ;  /* 0x00007610090d7816 */ /* 0x000fe2000000000d */
[----:B------:R0:W-:Y:S01]  /*121e0*/  @P5 STG.E.U16 desc[UR36][R4.64+0xc2], R11 ;  /* 0x0000c20b04005986 */ /* 0x0001e2000c101524 */
[----:B------:R-:W-:-:S02]  /*121f0*/  ISETP.GT.AND P0, PT, R0, 0x68, P3 ;  /* 0x000000680000780c */ /* 0x000fc40001f04270 */
[----:B------:R-:W-:Y:S01]  /*12200*/  F2FP.F16.F32.PACK_AB R9, RZ, R3 ;  /* 0x00000003ff09723e */ /* 0x000fe200000000ff */
[----:B------:R1:W-:Y:S01]  /*12210*/  @P1 STG.E.U16 desc[UR36][R6.64+0xc0], R12 ;  /* 0x0000c00c06001986 */ /* 0x0003e2000c101524 */
[----:B------:R-:W-:-:S03]  /*12220*/  FMUL R3, R221, R2 ;  /* 0x00000002dd037220 */ /* 0x000fc60000400000 */
[----:B------:R-:W-:Y:S01]  /*12230*/  @P4 STG.E.U16 desc[UR36][R6.64+0xc2], R13 ;  /* 0x0000c20d06004986 */ /* 0x000fe2000c101524 */
[----:B------:R-:W-:Y:S02]  /*12240*/  ISETP.GT.AND P4, PT, R0, 0x69, P3 ;  /* 0x000000690000780c */ /* 0x000fe40001f84270 */
[----:B------:R-:W-:Y:S01]  /*12250*/  PRMT R14, R8, 0x7610, R14 ;  /* 0x00007610080e7816 */ /* 0x000fe2000000000e */
[-C--:B------:R-:W-:Y:S01]  /*12260*/  FMUL R8, R222, R2.reuse ;  /* 0x00000002de087220 */ /* 0x080fe20000400000 */
[----:B------:R-:W-:Y:S02]  /*12270*/  F2FP.F16.F32.PACK_AB R3, RZ, R3 ;  /* 0x00000003ff03723e */ /* 0x000fe400000000ff */
[----:B------:R-:W-:Y:S01]  /*12280*/  ISETP.GT.AND P1, PT, R0, 0x68, P2 ;  /* 0x000000680000780c */ /* 0x000fe20001724270 */
[----:B------:R-:W-:Y:S01]  /*12290*/  @P0 STG.E.U16 desc[UR36][R4.64+0xd0], R14 ;  /* 0x0000d00e04000986 */ /* 0x000fe2000c101524 */
[----:B0-----:R-:W-:Y:S01]  /*122a0*/  PRMT R11, R3, 0x7610, R11 ;  /* 0x00007610030b7816 */ /* 0x001fe2000000000b */
[----:B------:R-:W-:Y:S01]  /*122b0*/  FMUL R3, R219, R2 ;  /* 0x00000002db037220 */ /* 0x000fe20000400000 */
[----:B------:R-:W-:Y:S01]  /*122c0*/  F2FP.F16.F32.PACK_AB R10, RZ, R8 ;  /* 0x00000008ff0a723e */ /* 0x000fe200000000ff */
[----:B------:R-:W-:Y:S01]  /*122d0*/  FMUL R8, R220, R2 ;  /* 0x00000002dc087220 */ /* 0x000fe20000400000 */
[C---:B------:R-:W-:Y:S01]  /*122e0*/  ISETP.GT.AND P0, PT, R0.reuse, 0x69, P2 ;  /* 0x000000690000780c */ /* 0x040fe20001704270 */
[----:B------:R0:W-:Y:S01]  /*122f0*/  @P4 STG.E.U16 desc[UR36][R4.64+0xd2], R9 ;  /* 0x0000d20904004986 */ /* 0x0001e2000c101524 */
[----:B------:R-:W-:-:S02]  /*12300*/  ISETP.GT.AND P5, PT, R0, 0x70, P3 ;  /* 0x000000700000780c */ /* 0x000fc40001fa4270 */
[----:B------:R-:W-:-:S04]  /*12310*/  F2FP.F16.F32.PACK_AB R8, RZ, R8 ;  /* 0x00000008ff08723e */ /* 0x000fc800000000ff */
[----:B-1----:R-:W-:Y:S02]  /*12320*/  PRMT R12, R8, 0x7610, R12 ;  /* 0x00007610080c7816 */ /* 0x002fe4000000000c */
[----:B0-----:R-:W-:Y:S01]  /*12330*/  F2FP.F16.F32.PACK_AB R9, RZ, R3 ;  /* 0x00000003ff09723e */ /* 0x001fe200000000ff */
[-C--:B------:R-:W-:Y:S01]  /*12340*/  FMUL R3, R218, R2.reuse ;  /* 0x00000002da037220 */ /* 0x080fe20000400000 */
[----:B------:R-:W-:Y:S01]  /*12350*/  FMUL R8, R217, R2 ;  /* 0x00000002d9087220 */ /* 0x000fe20000400000 */
[----:B------:R0:W-:Y:S03]  /*12360*/  @P1 STG.E.U16 desc[UR36][R6.64+0xd0], R10 ;  /* 0x0000d00a06001986 */ /* 0x0001e6000c101524 */
[----:B------:R-:W-:Y:S01]  /*12370*/  F2FP.F16.F32.PACK_AB R3, RZ, R3 ;  /* 0x00000003ff03723e */ /* 0x000fe200000000ff */
[----:B------:R1:W-:Y:S01]  /*12380*/  @P0 STG.E.U16 desc[UR36][R6.64+0xd2], R11 ;  /* 0x0000d20b06000986 */ /* 0x0003e2000c101524 */
[----:B------:R-:W-:-:S02]  /*12390*/  ISETP.GT.AND P1, PT, R0, 0x70, P2 ;  /* 0x000000700000780c */ /* 0x000fc40001724270 */
[----:B------:R-:W-:Y:S01]  /*123a0*/  F2FP.F16.F32.PACK_AB R8, RZ, R8 ;  /* 0x00000008ff08723e */ /* 0x000fe200000000ff */
[----:B------:R2:W-:Y:S01]  /*123b0*/  @P5 STG.E.U16 desc[UR36][R4.64+0xe0], R12 ;  /* 0x0000e00c04005986 */ /* 0x0005e2000c101524 */
[----:B0-----:R-:W-:Y:S01]  /*123c0*/  PRMT R10, R9, 0x7610, R10 ;  /* 0x00007610090a7816 */ /* 0x001fe2000000000a */
[-C--:B------:R-:W-:Y:S01]  /*123d0*/  FMUL R9, R216, R2.reuse ;  /* 0x00000002d8097220 */ /* 0x080fe20000400000 */
[----:B-1----:R-:W-:Y:S01]  /*123e0*/  PRMT R11, R3, 0x7610, R11 ;  /* 0x00007610030b7816 */ /* 0x002fe2000000000b */
[----:B------:R-:W-:-:S03]  /*123f0*/  FMUL R3, R215, R2 ;  /* 0x00000002d7037220 */ /* 0x000fc60000400000 */
[----:B------:R-:W-:Y:S02]  /*12400*/  F2FP.F16.F32.PACK_AB R9, RZ, R9 ;  /* 0x00000009ff09723e */ /* 0x000fe400000000ff */
[----:B--2---:R-:W-:Y:S02]  /*12410*/  PRMT R12, R8, 0x7610, R12 ;  /* 0x00007610080c7816 */ /* 0x004fe4000000000c */
[----:B------:R-:W-:Y:S01]  /*12420*/  F2FP.F16.F32.PACK_AB R8, RZ, R3 ;  /* 0x00000003ff08723e */ /* 0x000fe200000000ff */
[----:B------:R-:W-:Y:S01]  /*12430*/  FMUL R3, R214, R2 ;  /* 0x00000002d6037220 */ /* 0x000fe20000400000 */
[C---:B------:R-:W-:Y:S02]  /*12440*/  ISETP.GT.AND P4, PT, R0.reuse, 0x71, P2 ;  /* 0x000000710000780c */ /* 0x040fe40001784270 */
[----:B------:R-:W-:Y:S01]  /*12450*/  ISETP.GT.AND P5, PT, R0, 0x78, P3 ;  /* 0x000000780000780c */ /* 0x000fe20001fa4270 */
[----:B------:R0:W-:Y:S01]  /*12460*/  @P6 STG.E.U16 desc[UR36][R4.64+0xe2], R10 ;  /* 0x0000e20a04006986 */ /* 0x0001e2000c101524 */
[----:B------:R-:W-:-:S02]  /*12470*/  PRMT R13, R9, 0x7610, R13 ;  /* 0x00007610090d7816 */ /* 0x000fc4000000000d */
[----:B------:R-:W-:Y:S01]  /*12480*/  F2FP.F16.F32.PACK_AB R9, RZ, R3 ;  /* 0x00000003ff09723e */ /* 0x000fe200000000ff */
[----:B------:R1:W-:Y:S01]  /*12490*/  @P1 STG.E.U16 desc[UR36][R6.64+0xe0], R11 ;  /* 0x0000e00b06001986 */ /* 0x0003e2000c101524 */
[----:B------:R-:W-:Y:S01]  /*124a0*/  ISETP.GT.AND P0, PT, R0, 0x79, P3 ;  /* 0x000000790000780c */ /* 0x000fe20001f04270 */
[-C--:B------:R-:W-:Y:S01]  /*124b0*/  FMUL R3, R212, R2.reuse ;  /* 0x00000002d4037220 */ /* 0x080fe20000400000 */
[----:B------:R-:W-:Y:S02]  /*124c0*/  ISETP.GT.AND P1, PT, R0, 0x78, P2 ;  /* 0x000000780000780c */ /* 0x000fe40001724270 */
[----:B------:R-:W-:Y:S01]  /*124d0*/  PRMT R14, R8, 0x7610, R14 ;  /* 0x00007610080e7816 */ /* 0x000fe2000000000e */
[----:B------:R-:W-:Y:S01]  /*124e0*/  FMUL R8, R213, R2 ;  /* 0x00000002d5087220 */ /* 0x000fe20000400000 */
[----:B------:R-:W-:Y:S01]  /*124f0*/  F2FP.F16.F32.PACK_AB R3, RZ, R3 ;  /* 0x00000003ff03723e */ /* 0x000fe200000000ff */
[----:B------:R2:W-:Y:S01]  /*12500*/  @P4 STG.E.U16 desc[UR36][R6.64+0xe2], R12 ;  /* 0x0000e20c06004986 */ /* 0x0005e2000c101524 */
[----:B------:R-:W-:-:S02]  /*12510*/  ISETP.GT.AND P4, PT, R0, 0x79, P2 ;  /* 0x000000790000780c */ /* 0x000fc40001784270 */
[----:B0-----:R-:W-:Y:S01]  /*12520*/  F2FP.F16.F32.PACK_AB R10, RZ, R8 ;  /* 0x00000008ff0a723e */ /* 0x001fe200000000ff */
[----:B------:R-:W-:Y:S01]  /*12530*/  @P5 STG.E.U16 desc[UR36][R4.64+0xf0], R13 ;  /* 0x0000f00d04005986 */ /* 0x000fe2000c101524 */
[----:B-1----:R-:W-:Y:S01]  /*12540*/  PRMT R11, R3, 0x7610, R11 ;  /* 0x00007610030b7816 */ /* 0x002fe2000000000b */
[-C--:B------:R-:W-:Y:S01]  /*12550*/  FMUL R3, R210, R2.reuse ;  /* 0x00000002d2037220 */ /* 0x080fe20000400000 */
[----:B------:R-:W-:Y:S01]  /*12560*/  FMUL R8, R211, R2 ;  /* 0x00000002d3087220 */ /* 0x000fe20000400000 */
[C---:B------:R-:W-:Y:S01]  /*12570*/  ISETP.GT.AND P5, PT, R0.reuse, 0x80, P3 ;  /* 0x000000800000780c */ /* 0x040fe20001fa4270 */
[----:B------:R-:W-:Y:S01]  /*12580*/  @P0 STG.E.U16 desc[UR36][R4.64+0xf2], R14 ;  /* 0x0000f20e04000986 */ /* 0x000fe2000c101524 */
[----:B------:R-:W-:-:S03]  /*12590*/  ISETP.GT.AND P6, PT, R0, 0x81, P3 ;  /* 0x000000810000780c */ /* 0x000fc60001fc4270 */
[----:B------:R0:W-:Y:S01]  /*125a0*/  @P1 STG.E.U16 desc[UR36][R6.64+0xf0], R9 ;  /* 0x0000f00906001986 */ /* 0x0001e2000c101524 */
[----:B------:R-:W-:-:S04]  /*125b0*/  F2FP.F16.F32.PACK_AB R8, RZ, R8 ;  /* 0x00000008ff08723e */ /* 0x000fc800000000ff */
[----:B--2---:R-:W-:Y:S01]  /*125c0*/  PRMT R12, R8, 0x7610, R12 ;  /* 0x00007610080c7816 */ /* 0x004fe2000000000c */
[-C--:B------:R-:W-:Y:S01]  /*125d0*/  FMUL R8, R208, R2.reuse ;  /* 0x00000002d0087220 */ /* 0x080fe20000400000 */
[----:B0-----:R-:W-:Y:S01]  /*125e0*/  F2FP.F16.F32.PACK_AB R9, RZ, R3 ;  /* 0x00000003ff09723e */ /* 0x001fe200000000ff */
[----:B------:R-:W-:Y:S01]  /*125f0*/  FMUL R3, R209, R2 ;  /* 0x00000002d1037220 */ /* 0x000fe20000400000 */
[----:B------:R0:W-:Y:S01]  /*12600*/  @P4 STG.E.U16 desc[UR36][R6.64+0xf2], R10 ;  /* 0x0000f20a06004986 */ /* 0x0001e2000c101524 */
[----:B------:R-:W-:-:S03]  /*12610*/  ISETP.GT.AND P0, PT, R0, 0x80, P2 ;  /* 0x000000800000780c */ /* 0x000fc60001704270 */
[----:B------:R-:W-:Y:S01]  /*12620*/  F2FP.F16.F32.PACK_AB R3, RZ, R3 ;  /* 0x00000003ff03723e */ /* 0x000fe200000000ff */
[----:B------:R1:W-:Y:S01]  /*12630*/  @P5 STG.E.U16 desc[UR36][R4.64+0x100], R11 ;  /* 0x0001000b04005986 */ /* 0x0003e2000c101524 */
[----:B------:R-:W-:Y:S02]  /*12640*/  ISETP.GT.AND P1, PT, R0, 0x81, P2 ;  /* 0x000000810000780c */ /* 0x000fe40001724270 */
[----:B------:R-:W-:Y:S01]  /*12650*/  F2FP.F16.F32.PACK_AB R8, RZ, R8 ;  /* 0x00000008ff08723e */ /* 0x000fe200000000ff */
[----:B------:R2:W-:Y:S01]  /*12660*/  @P6 STG.E.U16 desc[UR36][R4.64+0x102], R12 ;  /* 0x0001020c04006986 */ /* 0x0005e2000c101524 */
[----:B0-----:R-:W-:Y:S01]  /*12670*/  PRMT R10, R9, 0x7610, R10 ;  /* 0x00007610090a7816 */ /* 0x001fe2000000000a */
[-C--:B------:R-:W-:Y:S01]  /*12680*/  FMUL R9, R207, R2.reuse ;  /* 0x00000002cf097220 */ /* 0x080fe20000400000 */
[----:B-1----:R-:W-:Y:S01]  /*12690*/  PRMT R11, R3, 0x7610, R11 ;  /* 0x00007610030b7816 */ /* 0x002fe2000000000b */
[----:B------:R-:W-:Y:S01]  /*126a0*/  FMUL R3, R206, R2 ;  /* 0x00000002ce037220 */ /* 0x000fe20000400000 */
[----:B------:R-:W-:-:S02]  /*126b0*/  ISETP.GT.AND P4, PT, R0, 0x88, P3 ;  /* 0x000000880000780c */ /* 0x000fc40001f84270 */
[----:B--2---:R-:W-:Y:S02]  /*126c0*/  PRMT R12, R8, 0x7610, R12 ;  /* 0x00007610080c7816 */ /* 0x004fe4000000000c */
[----:B------:R-:W-:Y:S01]  /*126d0*/  F2FP.F16.F32.PACK_AB R8, RZ, R3 ;  /* 0x00000003ff08723e */ /* 0x000fe200000000ff */
[-C--:B------:R-:W-:Y:S01]  /*126e0*/  FMUL R3, R205, R2.reuse ;  /* 0x00000002cd037220 */ /* 0x080fe20000400000 */
[----:B------:R-:W-:Y:S02]  /*126f0*/  F2FP.F16.F32.PACK_AB R9, RZ, R9 ;  /* 0x00000009ff09723e */ /* 0x000fe400000000ff */
[C---:B------:R-:W-:Y:S01]  /*12700*/  ISETP.GT.AND P5, PT, R0.reuse, 0x89, P3 ;  /* 0x000000890000780c */ /* 0x040fe20001fa4270 */
[----:B------:R0:W-:Y:S01]  /*12710*/  @P0 STG.E.U16 desc[UR36][R6.64+0x100], R10 ;  /* 0x0001000a06000986 */ /* 0x0001e2000c101524 */
[----:B------:R-:W-:Y:S02]  /*12720*/  PRMT R13, R9, 0x7610, R13 ;  /* 0x00007610090d7816 */ /* 0x000fe4000000000d */
[----:B------:R-:W-:Y:S01]  /*12730*/  F2FP.F16.F32.PACK_AB R9, RZ, R3 ;  /* 0x00000003ff09723e */ /* 0x000fe200000000ff */
[----:B------:R1:W-:Y:S01]  /*12740*/  @P1 STG.E.U16 desc[UR36][R6.64+0x102], R11 ;  /* 0x0001020b06001986 */ /* 0x0003e2000c101524 */
[C---:B------:R-:W-:Y:S01]  /*12750*/  ISETP.GT.AND P0, PT, R0.reuse, 0x88, P2 ;  /* 0x000000880000780c */ /* 0x040fe20001704270 */
[----:B------:R-:W-:Y:S01]  /*12760*/  FMUL R3, R203, R2 ;  /* 0x00000002cb037220 */ /* 0x000fe20000400000 */
[----:B------:R-:W-:-:S02]  /*12770*/  ISETP.GT.AND P1, PT, R0, 0x89, P2 ;  /* 0x000000890000780c */ /* 0x000fc40001724270 */
[----:B------:R-:W-:Y:S01]  /*12780*/  PRMT R14, R8, 0x7610, R14 ;  /* 0x00007610080e7816 */ /* 0x000fe2000000000e */
[----:B------:R-:W-:Y:S01]  /*12790*/  FMUL R8, R204, R2 ;  /* 0x00000002cc087220 */ /* 0x000fe20000400000 */
[----:B------:R-:W-:Y:S01]  /*127a0*/  F2FP.F16.F32.PACK_AB R3, RZ, R3 ;  /* 0x00000003ff03723e */ /* 0x000fe200000000ff */
[----:B------:R2:W-:Y:S01]  /*127b0*/  @P4 STG.E.U16 desc[UR36][R4.64+0x110], R12 ;  /* 0x0001100c04004986 */ /* 0x0005e2000c101524 */
[----:B------:R-:W-:Y:S02]  /*127c0*/  ISETP.GT.AND P4, PT, R0, 0x90, P3 ;  /* 0x000000900000780c */ /* 0x000fe40001f84270 */
        /* <DEDUP_REMOVED lines=9> */
[----:B------:R-:W-:Y:S02]  /*12860*/  F2FP.F16.F32.PACK_AB R8, RZ, R8 ;  /* 0x00000008ff08723e */ /* 0x000fe400000000ff */
[----:B------:R-:W-:Y:S01]  /*12870*/  ISETP.GT.AND P1, PT, R0, 0x91, P2 ;  /* 0x000000910000780c */ /* 0x000fe20001724270 */
[----:B------:R1:W-:Y:S01]  /*12880*/  @P4 STG.E.U16 desc[UR36][R4.64+0x120], R10 ;  /* 0x0001200a04004986 */ /* 0x0003e2000c101524 */
[----:B--2---:R-:W-:Y:S01]  /*12890*/  PRMT R12, R8, 0x7610, R12 ;  /* 0x00007610080c7816 */ /* 0x004fe2000000000c */
[-C--:B------:R-:W-:Y:S01]  /*128a0*/  FMUL R8, R199, R2.reuse ;  /* 0x00000002c7087220 */ /* 0x080fe20000400000 */
[----:B0-----:R-:W-:Y:S01]  /*128b0*/  F2FP.F16.F32.PACK_AB R9, RZ, R3 ;  /* 0x00000003ff09723e */ /* 0x001fe200000000ff */
[----:B------:R-:W-:Y:S01]  /*128c0*/  FMUL R3, R200, R2 ;  /* 0x00000002c8037220 */ /* 0x000fe20000400000 */
[----:B------:R-:W-:Y:S01]  /*128d0*/  ISETP.GT.AND P4, PT, R0, 0x98, P3 ;  /* 0x000000980000780c */ /* 0x000fe20001f84270 */
[----:B------:R0:W-:Y:S03]  /*128e0*/  @P5 STG.E.U16 desc[UR36][R4.64+0x122], R11 ;  /* 0x0001220b04005986 */ /* 0x0001e6000c101524 */
[----:B------:R-:W-:-:S02]  /*128f0*/  F2FP.F16.F32.PACK_AB R3, RZ, R3 ;  /* 0x00000003ff03723e */ /* 0x000fc400000000ff */
[----:B-1----:R-:W-:Y:S01]  /*12900*/  PRMT R10, R9, 0x7610, R10 ;  /* 0x00007610090a7816 */ /* 0x002fe2000000000a */
[----:B------:R-:W-:Y:S01]  /*12910*/  FMUL R9, R198, R2 ;  /* 0x00000002c6097220 */ /* 0x000fe20000400000 */
[----:B------:R-:W-:Y:S01]  /*12920*/  F2FP.F16.F32.PACK_AB R8, RZ, R8 ;  /* 0x00000008ff08723e */ /* 0x000fe200000000ff */
[----:B------:R1:W-:Y:S01]  /*12930*/  @P0 STG.E.U16 desc[UR36][R6.64+0x120], R12 ;  /* 0x0001200c06000986 */ /* 0x0003e2000c101524 */
[----:B0-----:R-:W-:Y:S01]  /*12940*/  PRMT R11, R3, 0x7610, R11 ;  /* 0x00007610030b7816 */ /* 0x001fe2000000000b */
[----:B------:R-:W-:Y:S01]  /*12950*/  FMUL R3, R197, R2 ;  /* 0x00000002c5037220 */ /* 0x000fe20000400000 */
[C---:B------:R-:W-:Y:S01]  /*12960*/  ISETP.GT.AND P5, PT, R0.reuse, 0x99, P3 ;  /* 0x000000990000780c */ /* 0x040fe20001fa4270 */
[----:B------:R0:W-:Y:S01]  /*12970*/  @P1 STG.E.U16 desc[UR36][R6.64+0x122], R10 ;  /* 0x0001220a06001986 */ /* 0x0001e2000c101524 */
[----:B------:R-:W-:Y:S02]  /*12980*/  ISETP.GT.AND P1, PT, R0, 0x98, P2 ;  /* 0x000000980000780c */ /* 0x000fe40001724270 */
[----:B------:R-:W-:-:S02]  /*12990*/  F2FP.F16.F32.PACK_AB R9, RZ, R9 ;  /* 0x00000009ff09723e */ /* 0x000fc400000000ff */
[----:B-1----:R-:W-:Y:S02]  /*129a0*/  PRMT R12, R8, 0x7610, R12 ;  /* 0x00007610080c7816 */ /* 0x002fe4000000000c */
[----:B------:R-:W-:Y:S01]  /*129b0*/  F2FP.F16.F32.PACK_AB R8, RZ, R3 ;  /* 0x00000003ff08723e */ /* 0x000fe200000000ff */
[-C--:B------:R-:W-:Y:S01]  /*129c0*/  FMUL R3, R196, R2.reuse ;  /* 0x00000002c4037220 */ /* 0x080fe20000400000 */
[C---:B------:R-:W-:Y:S01]  /*129d0*/  ISETP.GT.AND P0, PT, R0.reuse, 0x99, P2 ;  /* 0x000000990000780c */ /* 0x040fe20001704270 */
[----:B------:R1:W-:Y:S01]  /*129e0*/  @P4 STG.E.U16 desc[UR36][R4.64+0x130], R11 ;  /* 0x0001300b04004986 */ /* 0x0003e2000c101524 */
[----:B------:R-:W-:Y:S02]  /*129f0*/  ISETP.GT.AND P4, PT, R0, 0xa0, P3 ;  /* 0x000000a00000780c */ /* 0x000fe40001f84270 */
[----:B------:R-:W-:Y:S02]  /*12a00*/  PRMT R13, R9, 0x7610, R13 ;  /* 0x00007610090d7816 */ /* 0x000fe4000000000d */
        /* <DEDUP_REMOVED lines=68> */
[----:B------:R-:W-:Y:S02]  /*12e50*/  ISETP.GT.AND P1, PT, R0, 0xb8, P2 ;  /* 0x000000b80000780c */ /* 0x000fe40001724270 */
[----:B------:R-:W-:Y:S02]  /*12e60*/  F2FP.F16.F32.PACK_AB R8, RZ, R8 ;  /* 0x00000008ff08723e */ /* 0x000fe400000000ff */
[----:B0-----:R-:W-:Y:S01]  /*12e70*/  PRMT R10, R9, 0x7610, R10 ;  /* 0x00007610090a7816 */ /* 0x001fe2000000000a */
[-C--:B------:R-:W-:Y:S01]  /*12e80*/  FMUL R9, R180, R2.reuse ;  /* 0x00000002b4097220 */ /* 0x080fe20000400000 */
[----:B-1----:R-:W-:Y:S01]  /*12e90*/  PRMT R11, R3, 0x7610, R11 ;  /* 0x00007610030b7816 */ /* 0x002fe2000000000b */
[----:B------:R-:W-:Y:S01]  /*12ea0*/  FMUL R3, R179, R2 ;  /* 0x00000002b3037220 */ /* 0x000fe20000400000 */
[----:B------:R0:W-:Y:S02]  /*12eb0*/  @P5 STG.E.U16 desc[UR36][R4.64+0x170], R12 ;  /* 0x0001700c04005986 */ /* 0x0001e4000c101524 */
[----:B------:R-:W-:-:S02]  /*12ec0*/  F2FP.F16.F32.PACK_AB R9, RZ, R9 ;  /* 0x00000009ff09723e */ /* 0x000fc400000000ff */
[C---:B------:R-:W-:Y:S02]  /*12ed0*/  ISETP.GT.AND P4, PT, R0.reuse, 0xb9, P2 ;  /* 0x000000b90000780c */ /* 0x040fe40001784270 */
[----:B------:R-:W-:Y:S02]  /*12ee0*/  ISETP.GT.AND P5, PT, R0, 0xc0, P3 ;  /* 0x000000c00000780c */ /* 0x000fe40001fa4270 */
[----:B0-----:R-:W-:Y:S02]  /*12ef0*/  PRMT R12, R8, 0x7610, R12 ;  /* 0x00007610080c7816 */ /* 0x001fe4000000000c */
[----:B------:R-:W-:Y:S01]  /*12f00*/  F2FP.F16.F32.PACK_AB R8, RZ, R3 ;  /* 0x00000003ff08723e */ /* 0x000fe200000000ff */
[----:B------:R-:W-:Y:S01]  /*12f10*/  FMUL R3, R178, R2 ;  /* 0x00000002b2037220 */ /* 0x000fe20000400000 */
[----:B------:R-:W-:Y:S01]  /*12f20*/  PRMT R13, R9, 0x7610, R13 ;  /* 0x00007610090d7816 */ /* 0x000fe2000000000d */
[----:B------:R0:W-:Y:S01]  /*12f30*/  @P6 STG.E.U16 desc[UR36][R4.64+0x172], R10 ;  /* 0x0001720a04006986 */ /* 0x0001e2000c101524 */
[----:B------:R-:W-:-:S02]  /*12f40*/  ISETP.GT.AND P0, PT, R0, 0xc1, P3 ;  /* 0x000000c10000780c */ /* 0x000fc40001f04270 */
[----:B------:R-:W-:Y:S01]  /*12f50*/  F2FP.F16.F32.PACK_AB R9, RZ, R3 ;  /* 0x00000003ff09723e */ /* 0x000fe200000000ff */
[----:B------:R1:W-:Y:S01]  /*12f60*/  @P1 STG.E.U16 desc[UR36][R6.64+0x170], R11 ;  /* 0x0001700b06001986 */ /* 0x0003e2000c101524 */
[-C--:B------:R-:W-:Y:S01]  /*12f70*/  FMUL R3, R176, R2.reuse ;  /* 0x00000002b0037220 */ /* 0x080fe20000400000 */
[----:B------:R-:W-:Y:S02]  /*12f80*/  ISETP.GT.AND P1, PT, R0, 0xc0, P2 ;  /* 0x000000c00000780c */ /* 0x000fe40001724270 */
        /* <DEDUP_REMOVED lines=40> */
[C---:B------:R-:W-:Y:S01]  /*13210*/  ISETP.GT.AND P0, PT, R0.reuse, 0xd0, P2 ;  /* 0x000000d00000780c */ /* 0x040fe20001704270 */
        /* <DEDUP_REMOVED lines=11> */
[----:B------:R-:W-:Y:S01]  /*132d0*/  ISETP.GT.AND P5, PT, R0, 0xd9, P3 ;  /* 0x000000d90000780c */ /* 0x000fe20001fa4270 */
[----:B------:R-:W-:Y:S01]  /*132e0*/  FMUL R8, R166, R2 ;  /* 0x00000002a6087220 */ /* 0x000fe20000400000 */
[----:B------:R-:W-:Y:S01]  /*132f0*/  @P0 STG.E.U16 desc[UR36][R6.64+0x1a0], R14 ;  /* 0x0001a00e06000986 */ /* 0x000fe2000c101524 */
[----:B------:R-:W-:-:S03]  /*13300*/  ISETP.GT.AND P0, PT, R0, 0xd8, P2 ;  /* 0x000000d80000780c */ /* 0x000fc60001704270 */
[----:B------:R0:W-:Y:S01]  /*13310*/  @P1 STG.E.U16 desc[UR36][R6.64+0x1a2], R9 ;  /* 0x0001a20906001986 */ /* 0x0001e2000c101524 */
[----:B------:R-:W-:Y:S02]  /*13320*/  F2FP.F16.F32.PACK_AB R8, RZ, R8 ;  /* 0x00000008ff08723e */ /* 0x000fe400000000ff */
[----:B------:R-:W-:Y:S02]  /*13330*/  ISETP.GT.AND P1, PT, R0, 0xd9, P2 ;  /* 0x000000d90000780c */ /* 0x000fe40001724270 */
        /* <DEDUP_REMOVED lines=16> */
[----:B------:R1:W-:Y:S01]  /*13440*/  @P1 STG.E.U16 desc[UR36][R6.64+0x1b2], R10 ;  /* 0x0001b20a06001986 */ /* 0x0003e2000c101524 */
[----:B------:R-:W-:Y:S02]  /*13450*/  ISETP.GT.AND P1, PT, R0, 0xe0, P2 ;  /* 0x000000e00000780c */ /* 0x000fe40001724270 */
[----:B0-----:R-:W-:Y:S02]  /*13460*/  PRMT R12, R8, 0x7610, R12 ;  /* 0x00007610080c7816 */ /* 0x001fe4000000000c */
[----:B------:R-:W-:Y:S01]  /*13470*/  F2FP.F16.F32.PACK_AB R8, RZ, R3 ;  /* 0x00000003ff08723e */ /* 0x000fe200000000ff */
[-C--:B------:R-:W-:Y:S01]  /*13480*/  FMUL R3, R160, R2.reuse ;  /* 0x00000002a0037220 */ /* 0x080fe20000400000 */
[----:B------:R-:W-:Y:S01]  /*13490*/  ISETP.GT.AND P0, PT, R0, 0xe1, P2 ;  /* 0x000000e10000780c */ /* 0x000fe20001704270 */
[----:B------:R0:W-:Y:S01]  /*134a0*/  @P4 STG.E.U16 desc[UR36][R4.64+0x1c0], R11 ;  /* 0x0001c00b04004986 */ /* 0x0001e2000c101524 */
[----:B-1----:R-:W-:Y:S02]  /*134b0*/  PRMT R10, R9, 0x7610, R10 ;  /* 0x00007610090a7816 */ /* 0x002fe4000000000a */
[----:B------:R-:W-:Y:S01]  /*134c0*/  PRMT R13, R8, 0x7610, R13 ;  /* 0x00007610080d7816 */ /* 0x000fe2000000000d */
[----:B------:R-:W-:Y:S01]  /*134d0*/  @P5 STG.E.U16 desc[UR36][R4.64+0x1c2], R12 ;  /* 0x0001c20c04005986 */ /* 0x000fe2000c101524 */
[----:B------:R-:W-:Y:S01]  /*134e0*/  FMUL R8, R159, R2 ;  /* 0x000000029f087220 */ /* 0x000fe20000400000 */
[----:B------:R-:W-:-:S02]  /*134f0*/  ISETP.GT.AND P4, PT, R0, 0xe8, P3 ;  /* 0x000000e80000780c */ /* 0x000fc40001f84270 */
[----:B------:R-:W-:Y:S01]  /*13500*/  F2FP.F16.F32.PACK_AB R9, RZ, R3 ;  /* 0x00000003ff09723e */ /* 0x000fe200000000ff */
[----:B------:R-:W-:Y:S01]  /*13510*/  FMUL R3, R158, R2 ;  /* 0x000000029e037220 */ /* 0x000fe20000400000 */
[C---:B------:R-:W-:Y:S02]  /*13520*/  ISETP.GT.AND P5, PT, R0.reuse, 0xe9, P3 ;  /* 0x000000e90000780c */ /* 0x040fe40001fa4270 */
[----:B------:R-:W-:Y:S02]  /*13530*/  ISETP.GT.AND P6, PT, R0, 0xe8, P2 ;  /* 0x000000e80000780c */ /* 0x000fe400017c4270 */
[----:B------:R-:W-:Y:S01]  /*13540*/  F2FP.F16.F32.PACK_AB R8, RZ, R8 ;  /* 0x00000008ff08723e */ /* 0x000fe200000000ff */
[----:B------:R1:W-:Y:S01]  /*13550*/  @P1 STG.E.U16 desc[UR36][R6.64+0x1c0], R10 ;  /* 0x0001c00a06001986 */ /* 0x0003e2000c101524 */
[----:B------:R-:W-:Y:S02]  /*13560*/  F2FP.F16.F32.PACK_AB R3, RZ, R3 ;  /* 0x00000003ff03723e */ /* 0x000fe400000000ff */
[----:B0-----:R-:W-:-:S02]  /*13570*/  PRMT R11, R8, 0x7610, R11 ;  /* 0x00007610080b7816 */ /* 0x001fc4000000000b */
[----:B------:R-:W-:Y:S01]  /*13580*/  PRMT R18, R3, 0x7610, R18 ;  /* 0x0000761003127816 */ /* 0x000fe20000000012 */
[----:B------:R0:W-:Y:S01]  /*13590*/  @P0 STG.E.U16 desc[UR36][R6.64+0x1c2], R13 ;  /* 0x0001c20d06000986 */ /* 0x0001e2000c101524 */
[----:B-1----:R-:W-:Y:S01]  /*135a0*/  PRMT R10, R9, 0x7610, R10 ;  /* 0x00007610090a7816 */ /* 0x002fe2000000000a */
[----:B------:R-:W-:-:S04]  /*135b0*/  FMUL R3, R157, R2 ;  /* 0x000000029d037220 */ /* 0x000fc80000400000 */
[----:B------:R-:W-:Y:S01]  /*135c0*/  @P4 STG.E.U16 desc[UR36][R4.64+0x1d0], R10 ;  /* 0x0001d00a04004986 */ /* 0x000fe2000c101524 */
[----:B------:R-:W-:-:S03]  /*135d0*/  ISETP.GT.AND P4, PT, R0, 0xe9, P2 ;  /* 0x000000e90000780c */ /* 0x000fc60001784270 */
[----:B------:R1:W-:Y:S01]  /*135e0*/  @P5 STG.E.U16 desc[UR36][R4.64+0x1d2], R11 ;  /* 0x0001d20b04005986 */ /* 0x0003e2000c101524 */
[----:B------:R-:W-:-:S03]  /*135f0*/  ISETP.GT.AND P5, PT, R0, 0xf0, P3 ;  /* 0x000000f00000780c */ /* 0x000fc60001fa4270 */
[----:B------:R-:W-:Y:S01]  /*13600*/  @P6 STG.E.U16 desc[UR36][R6.64+0x1d0], R18 ;  /* 0x0001d01206006986 */ /* 0x000fe2000c101524 */
[----:B------:R-:W-:Y:S01]  /*13610*/  ISETP.GT.AND P6, PT, R0, 0xf1, P3 ;  /* 0x000000f10000780c */ /* 0x000fe20001fc4270 */
[-C--:B------:R-:W-:Y:S01]  /*13620*/  FMUL R8, R156, R2.reuse ;  /* 0x000000029c087220 */ /* 0x080fe20000400000 */
[----:B------:R-:W-:Y:S01]  /*13630*/  FMUL R9, R155, R2 ;  /* 0x000000029b097220 */ /* 0x000fe20000400000 */
[----:B0-----:R-:W-:-:S03]  /*13640*/  F2FP.F16.F32.PACK_AB R13, RZ, R3 ;  /* 0x00000003ff0d723e */ /* 0x001fc600000000ff */
[----:B------:R-:W-:Y:S02]  /*13650*/  F2FP.F16.F32.PACK_AB R14, RZ, R8 ;  /* 0x00000008ff0e723e */ /* 0x000fe400000000ff */
[----:B------:R-:W-:Y:S01]  /*13660*/  F2FP.F16.F32.PACK_AB R15, RZ, R9 ;  /* 0x00000009ff0f723e */ /* 0x000fe200000000ff */
[----:B------:R-:W-:Y:S01]  /*13670*/  @P4 STG.E.U16 desc[UR36][R6.64+0x1d2], R13 ;  /* 0x0001d20d06004986 */ /* 0x000fe2000c101524 */
[----:B------:R-:W-:-:S03]  /*13680*/  ISETP.GT.AND P4, PT, R0, 0xf1, P2 ;  /* 0x000000f10000780c */ /* 0x000fc60001784270 */
[----:B------:R-:W-:Y:S04]  /*13690*/  @P5 STG.E.U16 desc[UR36][R4.64+0x1e0], R14 ;  /* 0x0001e00e04005986 */ /* 0x000fe8000c101524 */
[----:B------:R-:W-:Y:S01]  /*136a0*/  @P6 STG.E.U16 desc[UR36][R4.64+0x1e2], R15 ;  /* 0x0001e20f04006986 */ /* 0x000fe2000c101524 */
[----:B------:R-:W-:Y:S01]  /*136b0*/  ISETP.GT.AND P6, PT, R0, 0xf0, P2 ;  /* 0x000000f00000780c */ /* 0x000fe200017c4270 */
[-C--:B-1----:R-:W-:Y:S01]  /*136c0*/  FMUL R11, R154, R2.reuse ;  /* 0x000000029a0b7220 */ /* 0x082fe20000400000 */
[----:B------:R-:W-:-:S04]  /*136d0*/  FMUL R12, R23, R2 ;  /* 0x00000002170c7220 */ /* 0x000fc80000400000 */
[----:B------:R-:W-:Y:S02]  /*136e0*/  F2FP.F16.F32.PACK_AB R11, RZ, R11 ;  /* 0x0000000bff0b723e */ /* 0x000fe400000000ff */
[----:B------:R-:W-:Y:S02]  /*136f0*/  F2FP.F16.F32.PACK_AB R12, RZ, R12 ;  /* 0x0000000cff0c723e */ /* 0x000fe400000000ff */
[C---:B------:R-:W-:Y:S02]  /*13700*/  ISETP.GT.AND P5, PT, R0.reuse, 0xf8, P3 ;  /* 0x000000f80000780c */ /* 0x040fe40001fa4270 */
[----:B------:R-:W-:Y:S01]  /*13710*/  ISETP.GT.AND P3, PT, R0, 0xf9, P3 ;  /* 0x000000f90000780c */ /* 0x000fe20001f64270 */
[----:B------:R-:W-:Y:S01]  /*13720*/  @P6 STG.E.U16 desc[UR36][R6.64+0x1e0], R11 ;  /* 0x0001e00b06006986 */ /* 0x000fe2000c101524 */
[----:B------:R-:W-:-:S03]  /*13730*/  FMUL R10, R22, R2 ;  /* 0x00000002160a7220 */ /* 0x000fc60000400000 */
[----:B------:R0:W-:Y:S01]  /*13740*/  @P4 STG.E.U16 desc[UR36][R6.64+0x1e2], R12 ;  /* 0x0001e20c06004986 */ /* 0x0001e2000c101524 */
[----:B------:R-:W-:Y:S01]  /*13750*/  ISETP.GT.AND P4, PT, R0, 0xf8, P2 ;  /* 0x000000f80000780c */ /* 0x000fe20001784270 */
[-C--:B------:R-:W-:Y:S01]  /*13760*/  FMUL R9, R21, R2.reuse ;  /* 0x0000000215097220 */ /* 0x080fe20000400000 */
[-C--:B------:R-:W-:Y:S01]  /*13770*/  FMUL R8, R19, R2.reuse ;  /* 0x0000000213087220 */ /* 0x080fe20000400000 */
[----:B------:R-:W-:Y:S01]  /*13780*/  FMUL R3, R20, R2 ;  /* 0x0000000214037220 */ /* 0x000fe20000400000 */
[----:B------:R-:W-:Y:S02]  /*13790*/  F2FP.F16.F32.PACK_AB R10, RZ, R10 ;  /* 0x0000000aff0a723e */ /* 0x000fe400000000ff */
[----:B------:R-:W-:Y:S02]  /*137a0*/  ISETP.GT.AND P2, PT, R0, 0xf9, P2 ;  /* 0x000000f90000780c */ /* 0x000fe40001744270 */
[----:B------:R-:W-:Y:S02]  /*137b0*/  F2FP.F16.F32.PACK_AB R9, RZ, R9 ;  /* 0x00000009ff09723e */ /* 0x000fe400000000ff */
[----:B------:R-:W-:-:S02]  /*137c0*/  F2FP.F16.F32.PACK_AB R8, RZ, R8 ;  /* 0x00000008ff08723e */ /* 0x000fc400000000ff */
[----:B------:R-:W-:Y:S01]  /*137d0*/  F2FP.F16.F32.PACK_AB R3, RZ, R3 ;  /* 0x00000003ff03723e */ /* 0x000fe200000000ff */
[----:B------:R-:W-:Y:S01]  /*137e0*/  @P5 STG.E.U16 desc[UR36][R4.64+0x1f0], R10 ;  /* 0x0001f00a04005986 */ /* 0x000fe2000c101524 */
[----:B0-----:R-:W-:Y:S01]  /*137f0*/  PRMT R12, R8, 0x7610, R12 ;  /* 0x00007610080c7816 */ /* 0x001fe2000000000c */
[----:B------:R-:W-:Y:S01]  /*13800*/  @P4 IMAD.MOV.U32 R8, RZ, RZ, R6 ;  /* 0x000000ffff084224 */ /* 0x000fe200078e0006 */
[----:B------:R-:W-:Y:S01]  /*13810*/  PRMT R11, R3, 0x7610, R11 ;  /* 0x00007610030b7816 */ /* 0x000fe2000000000b */
[----:B------:R0:W-:Y:S01]  /*13820*/  @P3 STG.E.U16 desc[UR36][R4.64+0x1f2], R9 ;  /* 0x0001f20904003986 */ /* 0x0001e2000c101524 */
[----:B------:R-:W-:Y:S01]  /*13830*/  USHF.L.U32 UR12, UR8, 0x8, URZ ;  /* 0x00000008080c7899 */ /* 0x000fe2000800063f */
[----:B------:R-:W-:Y:S01]  /*13840*/  ISETP.GT.AND P1, PT, R153, 0x80, PT ;  /* 0x000000809900780c */ /* 0x000fe20003f24270 */
[----:B------:R-:W-:Y:S01]  /*13850*/  USHF.L.U64.HI UR11, UR8, 0x8, UR9 ;  /* 0x00000008080b7899 */ /* 0x000fe20008010209 */
[----:B0-----:R-:W-:-:S03]  /*13860*/  @P4 MOV R9, R7 ;  /* 0x0000000700094202 */ /* 0x001fc60000000f00 */
[----:B------:R-:W-:Y:S02]  /*13870*/  IMAD.U32 R3, RZ, RZ, UR12 ;  /* 0x0000000cff037e24 */ /* 0x000fe4000f8e00ff */
[----:B------:R0:W-:Y:S01]  /*13880*/  @P4 STG.E.U16 desc[UR36][R8.64+0x1f0], R11 ;  /* 0x0001f00b08004986 */ /* 0x0001e2000c101524 */
[C---:B------:R-:W-:Y:S02]  /*13890*/  ISETP.GT.AND P3, PT, R0.reuse, RZ, P1 ;  /* 0x000000ff0000720c */ /* 0x040fe40000f64270 */
[----:B------:R-:W-:Y:S01]  /*138a0*/  ISETP.GT.AND P4, PT, R0, 0x1, P1 ;  /* 0x000000010000780c */ /* 0x000fe20000f84270 */
[-C--:B------:R-:W-:Y:S01]  /*138b0*/  FMUL R24, R24, R2.reuse ;  /* 0x0000000218187220 */ /* 0x080fe20000400000 */
[----:B------:R-:W-:Y:S01]  /*138c0*/  FMUL R25, R25, R2 ;  /* 0x0000000219197220 */ /* 0x000fe20000400000 */
[----:B0-----:R-:W-:Y:S02]  /*138d0*/  @P2 IMAD.MOV.U32 R8, RZ, RZ, R6 ;  /* 0x000000ffff082224 */ /* 0x001fe400078e0006 */
[----:B------:R-:W-:-:S02]  /*138e0*/  @P2 IMAD.MOV.U32 R9, RZ, RZ, R7 ;  /* 0x000000ffff092224 */ /* 0x000fc400078e0007 */
[----:B------:R-:W-:-:S03]  /*138f0*/  IMAD.U32 R7, RZ, RZ, UR11 ;  /* 0x0000000bff077e24 */ /* 0x000fc6000f8e00ff */
[----:B------:R0:W-:Y:S01]  /*13900*/  @P2 STG.E.U16 desc[UR36][R8.64+0x1f2], R12 ;  /* 0x0001f20c08002986 */ /* 0x0001e2000c101524 */
[C---:B------:R-:W-:Y:S02]  /*13910*/  IADD3 R6, P2, P6, R4.reuse, UR5, R3 ;  /* 0x0000000504067c10 */ /* 0x040fe4000fe5e003 */
[----:B------:R-:W-:Y:S02]  /*13920*/  IADD3 R4, P5, R4, UR12, RZ ;  /* 0x0000000c04047c10 */ /* 0x000fe4000ffbe0ff */
[----:B------:R-:W-:Y:S02]  /*13930*/  IADD3.X R7, R5, UR4, R7, P2, P6 ;  /* 0x0000000405077c10 */ /* 0x000fe400097ec407 */
[----:B------:R-:W-:Y:S02]  /*13940*/  ISETP.GT.AND P0, PT, R153, 0x88, PT ;  /* 0x000000889900780c */ /* 0x000fe40003f04270 */
[----:B------:R-:W-:Y:S02]  /*13950*/  F2FP.F16.F32.PACK_AB R24, RZ, R24 ;  /* 0x00000018ff18723e */ /* 0x000fe400000000ff */
[----:B------:R-:W-:-:S02]  /*13960*/  IADD3.X R5, R5, UR11, RZ, P5, !PT ;  /* 0x0000000b05057c10 */ /* 0x000fc4000affe4ff */
[----:B------:R-:W-:Y:S02]  /*13970*/  F2FP.F16.F32.PACK_AB R25, RZ, R25 ;  /* 0x00000019ff19723e */ /* 0x000fe400000000ff */
[C---:B------:R-:W-:Y:S01]  /*13980*/  ISETP.GT.AND P2, PT, R0.reuse, RZ, P0 ;  /* 0x000000ff0000720c */ /* 0x040fe20000744270 */
[----:B------:R-:W-:Y:S01]  /*13990*/  @P3 STG.E.U16 desc[UR36][R4.64], R24 ;  /* 0x0000001804003986 */ /* 0x000fe2000c101524 */
[----:B------:R-:W-:Y:S01]  /*139a0*/  ISETP.GT.AND P3, PT, R0, 0x1, P0 ;  /* 0x000000010000780c */ /* 0x000fe20000764270 */
[-C--:B------:R-:W-:Y:S02]  /*139b0*/  FMUL R26, R26, R2.reuse ;  /* 0x000000021a1a7220 */ /* 0x080fe40000400000 */
[----:B------:R-:W-:Y:S01]  /*139c0*/  @P4 STG.E.U16 desc[UR36][R4.64+0x2], R25 ;  /* 0x0000021904004986 */ /* 0x000fe2000c101524 */
[----:B------:R-:W-:Y:S01]  /*139d0*/  ISETP.GT.AND P4, PT, R0, 0x8, P1 ;  /* 0x000000080000780c */ /* 0x000fe20000f84270 */
[-C--:B------:R-:W-:Y:S01]  /*139e0*/  FMUL R27, R27, R2.reuse ;  /* 0x000000021b1b7220 */ /* 0x080fe20000400000 */
[----:B0-----:R-:W-:Y:S01]  /*139f0*/  IADD3 R8, P5, R4, UR5, RZ ;  /* 0x0000000504087c10 */ /* 0x001fe2000ffbe0ff */
[----:B------:R-:W-:Y:S01]  /*13a00*/  FMUL R28, R28, R2 ;  /* 0x000000021c1c7220 */ /* 0x000fe20000400000 */
[----:B------:R-:W-:-:S02]  /*13a10*/  F2FP.F16.F32.PACK_AB R26, RZ, R26 ;  /* 0x0000001aff1a723e */ /* 0x000fc400000000ff */
[----:B------:R-:W-:Y:S02]  /*13a20*/  IADD3.X R9, R5, UR4, RZ, P5, !PT ;  /* 0x0000000405097c10 */ /* 0x000fe4000affe4ff */
[----:B------:R-:W-:Y:S02]  /*13a30*/  F2FP.F16.F32.PACK_AB R27, RZ, R27 ;  /* 0x0000001bff1b723e */ /* 0x000fe400000000ff */
[----:B------:R-:W-:Y:S01]  /*13a40*/  F2FP.F16.F32.PACK_AB R28, RZ, R28 ;  /* 0x0000001cff1c723e */ /* 0x000fe200000000ff */
[----:B------:R-:W-:Y:S01]  /*13a50*/  @P2 STG.E.U16 desc[UR36][R8.64], R26 ;  /* 0x0000001a08002986 */ /* 0x000fe2000c101524 */
[C---:B------:R-:W-:Y:S02]  /*13a60*/  ISETP.GT.AND P5, PT, R0.reuse, 0x9, P1 ;  /* 0x000000090000780c */ /* 0x040fe40000fa4270 */
[C---:B------:R-:W-:Y:S01]  /*13a70*/  ISETP.GT.AND P2, PT, R0.reuse, 0x8, P0 ;  /* 0x000000080000780c */ /* 0x040fe20000744270 */
[----:B------:R-:W-:Y:S01]  /*13a80*/  @P3 STG.E.U16 desc[UR36][R8.64+0x2], R27 ;  /* 0x0000021b08003986 */ /* 0x000fe2000c101524 */
[-C--:B------:R-:W-:Y:S01]  /*13a90*/  FMUL R29, R29, R2.reuse ;  /* 0x000000021d1d7220 */ /* 0x080fe20000400000 */
[----:B------:R-:W-:Y:S01]  /*13aa0*/  ISETP.GT.AND P3, PT, R0, 0x9, P0 ;  /* 0x000000090000780c */ /* 0x000fe20000764270 */
[-C--:B------:R-:W-:Y:S01]  /*13ab0*/  FMUL R30, R30, R2.reuse ;  /* 0x000000021e1e7220 */ /* 0x080fe20000400000 */
[----:B------:R-:W-:Y:S01]  /*13ac0*/  @P4 STG.E.U16 desc[UR36][R4.64+0x10], R28 ;  /* 0x0000101c04004986 */ /* 0x000fe2000c101524 */
[----:B------:R-:W-:Y:S01]  /*13ad0*/  ISETP.GT.AND P4, PT, R0, 0x10, P1 ;  /* 0x000000100000780c */ /* 0x000fe20000f84270 */
[-C--:B------:R-:W-:Y:S01]  /*13ae0*/  FMUL R31, R31, R2.reuse ;  /* 0x000000021f1f7220 */ /* 0x080fe20000400000 */
[----:B------:R-:W-:Y:S01]  /*13af0*/  IADD3 R10, P6, R4, UR5, RZ ;  /* 0x00000005040a7c10 */ /* 0x000fe2000ffde0ff */
[----:B------:R-:W-:Y:S01]  /*13b00*/  FMUL R32, R32, R2 ;  /* 0x0000000220207220 */ /* 0x000fe20000400000 */
[----:B------:R-:W-:-:S02]  /*13b10*/  F2FP.F16.F32.PACK_AB R29, RZ, R29 ;  /* 0x0000001dff1d723e */ /* 0x000fc400000000ff */
[----:B------:R-:W-:Y:S02]  /*13b20*/  F2FP.F16.F32.PACK_AB R30, RZ, R30 ;  /* 0x0000001eff1e723e */ /* 0x000fe400000000ff */
[----:B------:R-:W-:Y:S02]  /*13b30*/  IADD3.X R11, R5, UR4, RZ, P6, !PT ;  /* 0x00000004050b7c10 */ /* 0x000fe4000b7fe4ff */
[----:B------:R-:W-:Y:S01]  /*13b40*/  F2FP.F16.F32.PACK_AB R31, RZ, R31 ;  /* 0x0000001fff1f723e */ /* 0x000fe200000000ff */
[----:B------:R-:W-:Y:S01]  /*13b50*/  @P5 STG.E.U16 desc[UR36][R4.64+0x12], R29 ;  /* 0x0000121d04005986 */ /* 0x000fe2000c101524 */
[----:B------:R-:W-:Y:S02]  /*13b60*/  F2FP.F16.F32.PACK_AB R32, RZ, R32 ;  /* 0x00000020ff20723e */ /* 0x000fe400000000ff */
[C---:B------:R-:W-:Y:S01]  /*13b70*/  ISETP.GT.AND P5, PT, R0.reuse, 0x11, P1 ;  /* 0x000000110000780c */ /* 0x040fe20000fa4270 */
[----:B------:R-:W-:Y:S01]  /*13b80*/  @P2 STG.E.U16 desc[UR36][R10.64+0x10], R30 ;  /* 0x0000101e0a002986 */ /* 0x000fe2000c101524 */
[----:B------:R-:W-:Y:S01]  /*13b90*/  ISETP.GT.AND P2, PT, R0, 0x10, P0 ;  /* 0x000000100000780c */ /* 0x000fe20000744270 */
[----:B------:R-:W-:-:S02]  /*13ba0*/  FMUL R33, R33, R2 ;  /* 0x0000000221217220 */ /* 0x000fc40000400000 */
[----:B------:R-:W-:Y:S01]  /*13bb0*/  @P3 STG.E.U16 desc[UR36][R6.64+0x12], R31 ;  /* 0x0000121f06003986 */ /* 0x000fe2000c101524 */
[----:B------:R-:W-:Y:S01]  /*13bc0*/  ISETP.GT.AND P3, PT, R0, 0x11, P0 ;  /* 0x000000110000780c */ /* 0x000fe20000764270 */
[-C--:B------:R-:W-:Y:S02]  /*13bd0*/  FMUL R34, R34, R2.reuse ;  /* 0x0000000222227220 */ /* 0x080fe40000400000 */
[----:B------:R-:W-:Y:S01]  /*13be0*/  @P4 STG.E.U16 desc[UR36][R4.64+0x20], R32 ;  /* 0x0000202004004986 */ /* 0x000fe2000c101524 */
[----:B------:R-:W-:Y:S01]  /*13bf0*/  ISETP.GT.AND P4, PT, R0, 0x18, P1 ;  /* 0x000000180000780c */ /* 0x000fe20000f84270 */
[-C--:B------:R-:W-:Y:S01]  /*13c00*/  FMUL R35, R35, R2.reuse ;  /* 0x0000000223237220 */ /* 0x080fe20000400000 */
[----:B------:R-:W-:Y:S01]  /*13c10*/  FMUL R36, R36, R2 ;  /* 0x0000000224247220 */ /* 0x000fe20000400000 */
[----:B------:R-:W-:Y:S02]  /*13c20*/  F2FP.F16.F32.PACK_AB R33, RZ, R33 ;  /* 0x00000021ff21723e */ /* 0x000fe400000000ff */
[----:B------:R-:W-:-:S02]  /*13c30*/  F2FP.F16.F32.PACK_AB R34, RZ, R34 ;  /* 0x00000022ff22723e */ /* 0x000fc400000000ff */
[----:B------:R-:W-:Y:S01]  /*13c40*/  F2FP.F16.F32.PACK_AB R35, RZ, R35 ;  /* 0x00000023ff23723e */ /* 0x000fe200000000ff */
[----:B------:R-:W-:Y:S01]  /*13c50*/  @P5 STG.E.U16 desc[UR36][R4.64+0x22], R33 ;  /* 0x0000222104005986 */ /* 0x000fe2000c101524 */
[----:B------:R-:W-:Y:S02]  /*13c60*/  F2FP.F16.F32.PACK_AB R36, RZ, R36 ;  /* 0x00000024ff24723e */ /* 0x000fe400000000ff */
[C---:B------:R-:W-:Y:S01]  /*13c70*/  ISETP.GT.AND P5, PT, R0.reuse, 0x19, P1 ;  /* 0x000000190000780c */ /* 0x040fe20000fa4270 */
[----:B------:R-:W-:Y:S01]  /*13c80*/  @P2 STG.E.U16 desc[UR36][R6.64+0x20], R34 ;  /* 0x0000202206002986 */ /* 0x000fe2000c101524 */
[C---:B------:R-:W-:Y:S01]  /*13c90*/  ISETP.GT.AND P2, PT, R0.reuse, 0x18, P0 ;  /* 0x000000180000780c */ /* 0x040fe20000744270 */
[-C--:B------:R-:W-:Y:S02]  /*13ca0*/  FMUL R37, R37, R2.reuse ;  /* 0x0000000225257220 */ /* 0x080fe40000400000 */
[----:B------:R-:W-:Y:S01]  /*13cb0*/  @P3 STG.E.U16 desc[UR36][R6.64+0x22], R35 ;  /* 0x0000222306003986 */ /* 0x000fe2000c101524 */
[----:B------:R-:W-:Y:S01]  /*13cc0*/  ISETP.GT.AND P3, PT, R0, 0x19, P0 ;  /* 0x000000190000780c */ /* 0x000fe20000764270 */
[----:B------:R-:W-:-:S02]  /*13cd0*/  FMUL R38, R38, R2 ;  /* 0x0000000226267220 */ /* 0x000fc40000400000 */
[----:B------:R-:W-:Y:S01]  /*13ce0*/  @P4 STG.E.U16 desc[UR36][R4.64+0x30], R36 ;  /* 0x0000302404004986 */ /* 0x000fe2000c101524 */
[----:B------:R-:W-:Y:S01]  /*13cf0*/  ISETP.GT.AND P4, PT, R0, 0x20, P1 ;  /* 0x000000200000780c */ /* 0x000fe20000f84270 */
[-C--:B------:R-:W-:Y:S01]  /*13d00*/  FMUL R39, R39, R2.reuse ;  /* 0x0000000227277220 */ /* 0x080fe20000400000 */
[----:B------:R-:W-:Y:S01]  /*13d10*/  FMUL R40, R40, R2 ;  /* 0x0000000228287220 */ /* 0x000fe20000400000 */
[----:B------:R-:W-:Y:S02]  /*13d20*/  F2FP.F16.F32.PACK_AB R37, RZ, R37 ;  /* 0x00000025ff25723e */ /* 0x000fe400000000ff */
[----:B------:R-:W-:Y:S02]  /*13d30*/  F2FP.F16.F32.PACK_AB R38, RZ, R38 ;  /* 0x00000026ff26723e */ /* 0x000fe400000000ff */
[----:B------:R-:W-:Y:S01]  /*13d40*/  F2FP.F16.F32.PACK_AB R39, RZ, R39 ;  /* 0x00000027ff27723e */ /* 0x000fe200000000ff */
[----:B------:R-:W-:Y:S01]  /*13d50*/  @P5 STG.E.U16 desc[UR36][R4.64+0x32], R37 ;  /* 0x0000322504005986 */ /* 0x000fe2000c101524 */
[----:B------:R-:W-:-:S02]  /*13d60*/  F2FP.F16.F32.PACK_AB R40, RZ, R40 ;  /* 0x00000028ff28723e */ /* 0x000fc400000000ff */
[C---:B------:R-:W-:Y:S01]  /*13d70*/  ISETP.GT.AND P5, PT, R0.reuse, 0x21, P1 ;  /* 0x000000210000780c */ /* 0x040fe20000fa4270 */
[----:B------:R-:W-:Y:S01]  /*13d80*/  @P2 STG.E.U16 desc[UR36][R6.64+0x30], R38 ;  /* 0x0000302606002986 */ /* 0x000fe2000c101524 */
[C---:B------:R-:W-:Y:S01]  /*13d90*/  ISETP.GT.AND P2, PT, R0.reuse, 0x20, P0 ;  /* 0x000000200000780c */ /* 0x040fe20000744270 */
[-C--:B------:R-:W-:Y:S02]  /*13da0*/  FMUL R41, R41, R2.reuse ;  /* 0x0000000229297220 */ /* 0x080fe40000400000 */
[----:B------:R-:W-:Y:S01]  /*13db0*/  @P3 STG.E.U16 desc[UR36][R6.64+0x32], R39 ;  /* 0x0000322706003986 */ /* 0x000fe2000c101524 */
[----:B------:R-:W-:Y:S01]  /*13dc0*/  ISETP.GT.AND P3, PT, R0, 0x21, P0 ;  /* 0x000000210000780c */ /* 0x000fe20000764270 */
[-C--:B------:R-:W-:Y:S02]  /*13dd0*/  FMUL R42, R42, R2.reuse ;  /* 0x000000022a2a7220 */ /* 0x080fe40000400000 */
[----:B------:R-:W-:Y:S01]  /*13de0*/  @P4 STG.E.U16 desc[UR36][R4.64+0x40], R40 ;  /* 0x0000402804004986 */ /* 0x000fe2000c101524 */
[----:B------:R-:W-:Y:S01]  /*13df0*/  ISETP.GT.AND P4, PT, R0, 0x28, P1 ;  /* 0x000000280000780c */ /* 0x000fe20000f84270 */
[-C--:B------:R-:W-:Y:S01]  /*13e00*/  FMUL R43, R43, R2.reuse ;  /* 0x000000022b2b7220 */ /* 0x080fe20000400000 */
[----:B------:R-:W-:Y:S01]  /*13e10*/  FMUL R44, R44, R2 ;  /* 0x000000022c2c7220 */ /* 0x000fe20000400000 */
[----:B------:R-:W-:-:S02]  /*13e20*/  F2FP.F16.F32.PACK_AB R41, RZ, R41 ;  /* 0x00000029ff29723e */ /* 0x000fc400000000ff */
[----:B------:R-:W-:Y:S02]  /*13e30*/  F2FP.F16.F32.PACK_AB R42, RZ, R42 ;  /* 0x0000002aff2a723e */ /* 0x000fe400000000ff */
        /* <DEDUP_REMOVED lines=357> */
[----:B------:R-:W-:Y:S01]  /*15490*/  ISETP.GT.AND P2, PT, R0, 0xd8, P0 ;  /* 0x000000d80000780c */ /* 0x000fe20000744270 */
[-C--:B------:R-:W-:Y:S02]  /*154a0*/  FMUL R133, R133, R2.reuse ;  /* 0x0000000285857220 */ /* 0x080fe40000400000 */
[----:B------:R-:W-:Y:S01]  /*154b0*/  @P3 STG.E.U16 desc[UR36][R6.64+0x1a2], R131 ;  /* 0x0001a28306003986 */ /* 0x000fe2000c101524 */
[----:B------:R-:W-:-:S03]  /*154c0*/  FMUL R134, R134, R2 ;  /* 0x0000000286867220 */ /* 0x000fc60000400000 */
[----:B------:R-:W-:Y:S01]  /*154d0*/  @P4 STG.E.U16 desc[UR36][R4.64+0x1b0], R132 ;  /* 0x0001b08404004986 */ /* 0x000fe2000c101524 */
[C---:B------:R-:W-:Y:S01]  /*154e0*/  ISETP.GT.AND P4, PT, R0.reuse, 0xd9, P0 ;  /* 0x000000d90000780c */ /* 0x040fe20000784270 */
[----:B------:R-:W-:Y:S01]  /*154f0*/  FMUL R135, R135, R2 ;  /* 0x0000000287877220 */ /* 0x000fe20000400000 */
[----:B------:R-:W-:Y:S02]  /*15500*/  F2FP.F16.F32.PACK_AB R133, RZ, R133 ;  /* 0x00000085ff85723e */ /* 0x000fe400000000ff */
[----:B------:R-:W-:Y:S02]  /*15510*/  F2FP.F16.F32.PACK_AB R134, RZ, R134 ;  /* 0x00000086ff86723e */ /* 0x000fe400000000ff */
[----:B------:R-:W-:Y:S01]  /*15520*/  F2FP.F16.F32.PACK_AB R135, RZ, R135 ;  /* 0x00000087ff87723e */ /* 0x000fe200000000ff */
[----:B------:R-:W-:Y:S01]  /*15530*/  @P5 STG.E.U16 desc[UR36][R4.64+0x1b2], R133 ;  /* 0x0001b28504005986 */ /* 0x000fe2000c101524 */
[----:B------:R-:W-:-:S03]  /*15540*/  ISETP.GT.AND P5, PT, R0, 0xe0, P1 ;  /* 0x000000e00000780c */ /* 0x000fc60000fa4270 */
[----:B------:R-:W-:Y:S01]  /*15550*/  @P2 STG.E.U16 desc[UR36][R6.64+0x1b0], R134 ;  /* 0x0001b08606002986 */ /* 0x000fe2000c101524 */
[----:B------:R-:W-:Y:S01]  /*15560*/  ISETP.GT.AND P2, PT, R0, 0xe1, P1 ;  /* 0x000000e10000780c */ /* 0x000fe20000f44270 */
[-C--:B------:R-:W-:Y:S01]  /*15570*/  FMUL R136, R136, R2.reuse ;  /* 0x0000000288887220 */ /* 0x080fe20000400000 */
[C---:B------:R-:W-:Y:S01]  /*15580*/  ISETP.GT.AND P3, PT, R0.reuse, 0xe0, P0 ;  /* 0x000000e00000780c */ /* 0x040fe20000764270 */
[----:B------:R-:W-:Y:S01]  /*15590*/  @P4 STG.E.U16 desc[UR36][R6.64+0x1b2], R135 ;  /* 0x0001b28706004986 */ /* 0x000fe2000c101524 */
[-C--:B------:R-:W-:Y:S01]  /*155a0*/  FMUL R137, R137, R2.reuse ;  /* 0x0000000289897220 */ /* 0x080fe20000400000 */
[----:B------:R-:W-:Y:S01]  /*155b0*/  ISETP.GT.AND P4, PT, R0, 0xe1, P0 ;  /* 0x000000e10000780c */ /* 0x000fe20000784270 */
[-C--:B------:R-:W-:Y:S01]  /*155c0*/  FMUL R138, R138, R2.reuse ;  /* 0x000000028a8a7220 */ /* 0x080fe20000400000 */
[----:B------:R-:W-:Y:S01]  /*155d0*/  FMUL R139, R139, R2 ;  /* 0x000000028b8b7220 */ /* 0x000fe20000400000 */
[----:B------:R-:W-:Y:S02]  /*155e0*/  F2FP.F16.F32.PACK_AB R136, RZ, R136 ;  /* 0x00000088ff88723e */ /* 0x000fe400000000ff */
[----:B------:R-:W-:-:S02]  /*155f0*/  F2FP.F16.F32.PACK_AB R137, RZ, R137 ;  /* 0x00000089ff89723e */ /* 0x000fc400000000ff */
[----:B------:R-:W-:Y:S02]  /*15600*/  F2FP.F16.F32.PACK_AB R138, RZ, R138 ;  /* 0x0000008aff8a723e */ /* 0x000fe400000000ff */
[----:B------:R-:W-:Y:S01]  /*15610*/  F2FP.F16.F32.PACK_AB R139, RZ, R139 ;  /* 0x0000008bff8b723e */ /* 0x000fe200000000ff */
[----:B------:R-:W-:Y:S01]  /*15620*/  @P5 STG.E.U16 desc[UR36][R4.64+0x1c0], R136 ;  /* 0x0001c08804005986 */ /* 0x000fe2000c101524 */
[----:B------:R-:W-:-:S03]  /*15630*/  ISETP.GT.AND P5, PT, R0, 0xe9, P1 ;  /* 0x000000e90000780c */ /* 0x000fc60000fa4270 */
[----:B------:R-:W-:Y:S01]  /*15640*/  @P2 STG.E.U16 desc[UR36][R4.64+0x1c2], R137 ;  /* 0x0001c28904002986 */ /* 0x000fe2000c101524 */
[C---:B------:R-:W-:Y:S02]  /*15650*/  ISETP.GT.AND P2, PT, R0.reuse, 0xe8, P1 ;  /* 0x000000e80000780c */ /* 0x040fe40000f44270 */
[C---:B------:R-:W-:Y:S01]  /*15660*/  ISETP.GT.AND P6, PT, R0.reuse, 0xe8, P0 ;  /* 0x000000e80000780c */ /* 0x040fe200007c4270 */
[----:B------:R-:W-:Y:S01]  /*15670*/  @P3 STG.E.U16 desc[UR36][R6.64+0x1c0], R138 ;  /* 0x0001c08a06003986 */ /* 0x000fe2000c101524 */
[----:B------:R-:W-:Y:S01]  /*15680*/  ISETP.GT.AND P3, PT, R0, 0xe9, P0 ;  /* 0x000000e90000780c */ /* 0x000fe20000764270 */
[-C--:B------:R-:W-:Y:S01]  /*15690*/  FMUL R140, R140, R2.reuse ;  /* 0x000000028c8c7220 */ /* 0x080fe20000400000 */
[-C--:B------:R-:W-:Y:S01]  /*156a0*/  FMUL R141, R141, R2.reuse ;  /* 0x000000028d8d7220 */ /* 0x080fe20000400000 */
[----:B------:R-:W-:Y:S01]  /*156b0*/  @P4 STG.E.U16 desc[UR36][R6.64+0x1c2], R139 ;  /* 0x0001c28b06004986 */ /* 0x000fe2000c101524 */
[----:B------:R-:W-:Y:S01]  /*156c0*/  ISETP.GT.AND P4, PT, R0, 0xf0, P1 ;  /* 0x000000f00000780c */ /* 0x000fe20000f84270 */
[-C--:B------:R-:W-:Y:S01]  /*156d0*/  FMUL R142, R142, R2.reuse ;  /* 0x000000028e8e7220 */ /* 0x080fe20000400000 */
[-C--:B------:R-:W-:Y:S01]  /*156e0*/  FMUL R143, R143, R2.reuse ;  /* 0x000000028f8f7220 */ /* 0x080fe20000400000 */
[----:B------:R-:W-:Y:S01]  /*156f0*/  FMUL R144, R144, R2 ;  /* 0x0000000290907220 */ /* 0x000fe20000400000 */
[----:B------:R-:W-:-:S02]  /*15700*/  F2FP.F16.F32.PACK_AB R140, RZ, R140 ;  /* 0x0000008cff8c723e */ /* 0x000fc400000000ff */
[----:B------:R-:W-:Y:S02]  /*15710*/  F2FP.F16.F32.PACK_AB R141, RZ, R141 ;  /* 0x0000008dff8d723e */ /* 0x000fe400000000ff */
[----:B------:R-:W-:Y:S02]  /*15720*/  F2FP.F16.F32.PACK_AB R142, RZ, R142 ;  /* 0x0000008eff8e723e */ /* 0x000fe400000000ff */
[----:B------:R-:W-:Y:S02]  /*15730*/  F2FP.F16.F32.PACK_AB R143, RZ, R143 ;  /* 0x0000008fff8f723e */ /* 0x000fe400000000ff */
[----:B------:R-:W-:Y:S01]  /*15740*/  F2FP.F16.F32.PACK_AB R144, RZ, R144 ;  /* 0x00000090ff90723e */ /* 0x000fe200000000ff */
[----:B------:R-:W-:Y:S01]  /*15750*/  @P2 STG.E.U16 desc[UR36][R4.64+0x1d0], R140 ;  /* 0x0001d08c04002986 */ /* 0x000fe2000c101524 */
[----:B------:R-:W-:-:S03]  /*15760*/  ISETP.GT.AND P2, PT, R0, 0xf1, P1 ;  /* 0x000000f10000780c */ /* 0x000fc60000f44270 */
[----:B------:R-:W-:Y:S01]  /*15770*/  @P5 STG.E.U16 desc[UR36][R4.64+0x1d2], R141 ;  /* 0x0001d28d04005986 */ /* 0x000fe2000c101524 */
[----:B------:R-:W-:-:S03]  /*15780*/  ISETP.GT.AND P5, PT, R0, 0xf0, P0 ;  /* 0x000000f00000780c */ /* 0x000fc600007a4270 */
[----:B------:R-:W-:Y:S01]  /*15790*/  @P6 STG.E.U16 desc[UR36][R6.64+0x1d0], R142 ;  /* 0x0001d08e06006986 */ /* 0x000fe2000c101524 */
[----:B------:R-:W-:-:S03]  /*157a0*/  FMUL R145, R145, R2 ;  /* 0x0000000291917220 */ /* 0x000fc60000400000 */
[----:B------:R-:W-:Y:S01]  /*157b0*/  @P3 STG.E.U16 desc[UR36][R6.64+0x1d2], R143 ;  /* 0x0001d28f06003986 */ /* 0x000fe2000c101524 */
[----:B------:R-:W-:-:S03]  /*157c0*/  ISETP.GT.AND P3, PT, R0, 0xf8, P1 ;  /* 0x000000f80000780c */ /* 0x000fc60000f64270 */
[----:B------:R-:W-:Y:S01]  /*157d0*/  @P4 STG.E.U16 desc[UR36][R4.64+0x1e0], R144 ;  /* 0x0001e09004004986 */ /* 0x000fe2000c101524 */
[----:B------:R-:W-:Y:S01]  /*157e0*/  ISETP.GT.AND P4, PT, R0, 0xf1, P0 ;  /* 0x000000f10000780c */ /* 0x000fe20000784270 */
[-C--:B------:R-:W-:Y:S01]  /*157f0*/  FMUL R146, R146, R2.reuse ;  /* 0x0000000292927220 */ /* 0x080fe20000400000 */
[C---:B------:R-:W-:Y:S01]  /*15800*/  ISETP.GT.AND P1, PT, R0.reuse, 0xf9, P1 ;  /* 0x000000f90000780c */ /* 0x040fe20000f24270 */
[-C--:B------:R-:W-:Y:S01]  /*15810*/  FMUL R147, R147, R2.reuse ;  /* 0x0000000293937220 */ /* 0x080fe20000400000 */
[----:B------:R-:W-:Y:S01]  /*15820*/  ISETP.GT.AND P6, PT, R0, 0xf8, P0 ;  /* 0x000000f80000780c */ /* 0x000fe200007c4270 */
[-C--:B------:R-:W-:Y:S01]  /*15830*/  FMUL R148, R148, R2.reuse ;  /* 0x0000000294947220 */ /* 0x080fe20000400000 */
[----:B------:R-:W-:Y:S01]  /*15840*/  FMUL R149, R149, R2 ;  /* 0x0000000295957220 */ /* 0x000fe20000400000 */
[----:B------:R-:W-:Y:S02]  /*15850*/  F2FP.F16.F32.PACK_AB R145, RZ, R145 ;  /* 0x00000091ff91723e */ /* 0x000fe400000000ff */
[----:B------:R-:W-:-:S02]  /*15860*/  F2FP.F16.F32.PACK_AB R146, RZ, R146 ;  /* 0x00000092ff92723e */ /* 0x000fc400000000ff */
[----:B------:R-:W-:Y:S02]  /*15870*/  ISETP.GT.AND P0, PT, R0, 0xf9, P0 ;  /* 0x000000f90000780c */ /* 0x000fe40000704270 */
[----:B------:R-:W-:Y:S01]  /*15880*/  F2FP.F16.F32.PACK_AB R147, RZ, R147 ;  /* 0x00000093ff93723e */ /* 0x000fe200000000ff */
[----:B------:R-:W-:Y:S01]  /*15890*/  FMUL R150, R150, R2 ;  /* 0x0000000296967220 */ /* 0x000fe20000400000 */
[----:B------:R-:W-:Y:S02]  /*158a0*/  F2FP.F16.F32.PACK_AB R148, RZ, R148 ;  /* 0x00000094ff94723e */ /* 0x000fe400000000ff */
[----:B------:R-:W-:Y:S01]  /*158b0*/  F2FP.F16.F32.PACK_AB R149, RZ, R149 ;  /* 0x00000095ff95723e */ /* 0x000fe200000000ff */
[----:B------:R-:W-:Y:S01]  /*158c0*/  FMUL R151, R151, R2 ;  /* 0x0000000297977220 */ /* 0x000fe20000400000 */
[----:B------:R-:W-:Y:S01]  /*158d0*/  @P2 STG.E.U16 desc[UR36][R4.64+0x1e2], R145 ;  /* 0x0001e29104002986 */ /* 0x000fe2000c101524 */
[----:B------:R-:W-:-:S03]  /*158e0*/  F2FP.F16.F32.PACK_AB R150, RZ, R150 ;  /* 0x00000096ff96723e */ /* 0x000fc600000000ff */
[----:B------:R-:W-:Y:S01]  /*158f0*/  @P5 STG.E.U16 desc[UR36][R6.64+0x1e0], R146 ;  /* 0x0001e09206005986 */ /* 0x000fe2000c101524 */
[----:B------:R-:W-:-:S03]  /*15900*/  F2FP.F16.F32.PACK_AB R151, RZ, R151 ;  /* 0x00000097ff97723e */ /* 0x000fc600000000ff */
[----:B------:R-:W-:Y:S04]  /*15910*/  @P4 STG.E.U16 desc[UR36][R6.64+0x1e2], R147 ;  /* 0x0001e29306004986 */ /* 0x000fe8000c101524 */
[----:B------:R-:W-:Y:S04]  /*15920*/  @P3 STG.E.U16 desc[UR36][R4.64+0x1f0], R148 ;  /* 0x0001f09404003986 */ /* 0x000fe8000c101524 */
[----:B------:R0:W-:Y:S02]  /*15930*/  @P1 STG.E.U16 desc[UR36][R4.64+0x1f2], R149 ;  /* 0x0001f29504001986 */ /* 0x0001e4000c101524 */
[----:B0-----:R-:W-:Y:S01]  /*15940*/  @P6 IMAD.MOV.U32 R4, RZ, RZ, R6 ;  /* 0x000000ffff046224 */ /* 0x001fe200078e0006 */
[----:B------:R-:W-:-:S05]  /*15950*/  @P6 MOV R5, R7 ;  /* 0x0000000700056202 */ /* 0x000fca0000000f00 */
[----:B------:R0:W-:Y:S04]  /*15960*/  @P6 STG.E.U16 desc[UR36][R4.64+0x1f0], R150 ;  /* 0x0001f09604006986 */ /* 0x0001e8000c101524 */
[----:B------:R0:W-:Y:S02]  /*15970*/  @P0 STG.E.U16 desc[UR36][R6.64+0x1f2], R151 ;  /* 0x0001f29706000986 */ /* 0x0001e4000c101524 */
.L_x_540:
[----:B------:R-:W-:Y:S05]  /*15980*/  BSYNC B0 ;  /* 0x0000000000007941 */ /* 0x000fea0003800000 */
.L_x_32:
[----:B0-----:R-:W2:Y:S04]  /*15990*/  LDL.LU R5, [R1+0x200] ;  /* 0x0002000001057983 */ /* 0x001ea80000300800 */
[----:B------:R-:W2:Y:S01]  /*159a0*/  LDL.LU R4, [R1+0x204] ;  /* 0x0002040001047983 */ /* 0x000ea20000300800 */
[----:B------:R-:W-:Y:S01]  /*159b0*/  ULDC UR4, c[0x0][0xc] ;  /* 0x0000030000047ab9 */ /* 0x000fe20000000800 */
[----:B------:R-:W-:Y:S01]  /*159c0*/  ULDC UR5, c[0x0][0x10] ;  /* 0x0000040000057ab9 */ /* 0x000fe20000000800 */
[----:B-----5:R-:W2:Y:S01]  /*159d0*/  LDC R3, c[0x0][0x14] ;  /* 0x00000500ff037b82 */ /* 0x020ea20000000800 */
[----:B------:R-:W-:Y:S01]  /*159e0*/  UIMAD.WIDE.U32 UR4, UR4, UR5, URZ ;  /* 0x00000005040472a5 */ /* 0x000fe2000f8e003f */
[----:B----4-:R-:W-:Y:S01]  /*159f0*/  PRMT R0, RZ, 0x7610, R0 ;  /* 0x00007610ff007816 */ /* 0x010fe20000000000 */
[----:B------:R-:W-:Y:S01]  /*15a00*/  UMOV UR42, 0xffffffff ;  /* 0xffffffff002a7882 */ /* 0x000fe20000000000 */
[----:B------:R-:W-:-:S03]  /*15a10*/  UMOV UR43, 0xffffffff ;  /* 0xffffffff002b7882 */ /* 0x000fc60000000000 */
[----:B--2---:R-:W-:-:S04]  /*15a20*/  IMAD.WIDE.U32 R4, R3, UR4, R4 ;  /* 0x0000000403047c25 */ /* 0x004fc8000f8e0004 */
[----:B------:R-:W-:Y:S01]  /*15a30*/  IMAD R3, R3, UR5, RZ ;  /* 0x0000000503037c24 */ /* 0x000fe2000f8e02ff */
[----:B------:R-:W-:Y:S01]  /*15a40*/  ULDC.64 UR4, c[0x0][0x650] ;  /* 0x0001940000047ab9 */ /* 0x000fe20000000a00 */
[----:B------:R-:W-:Y:S01]  /*15a50*/  IMAD.MOV.U32 R7, RZ, RZ, R4 ;  /* 0x000000ffff077224 */ /* 0x000fe200078e0004 */
[----:B------:R-:W-:Y:S01]  /*15a60*/  ISETP.GE.U32.AND P0, PT, R4, UR4, PT ;  /* 0x0000000404007c0c */ /* 0x000fe2000bf06070 */
[----:B------:R-:W-:-:S05]  /*15a70*/  IMAD.IADD R6, R5, 0x1, R3 ;  /* 0x0000000105067824 */ /* 0x000fca00078e0203 */
[----:B------:R0:W-:Y:S01]  /*15a80*/  STL [R1+0x200], R6 ;  /* 0x0002000601007387 */ /* 0x0001e20000100800 */
[----:B------:R-:W-:-:S03]  /*15a90*/  ISETP.GE.U32.AND.EX P0, PT, R6, UR5, PT, P0 ;  /* 0x0000000506007c0c */ /* 0x000fc6000bf06100 */
[----:B------:R0:W-:Y:S10]  /*15aa0*/  STL [R1+0x204], R7 ;  /* 0x0002040701007387 */ /* 0x0001f40000100800 */
[----:B0-----:R-:W-:Y:S05]  /*15ab0*/  @P0 BRA `(.L_x_541) ;  /* 0x0000000400880947 */ /* 0x001fea0003800000 */
[----:B------:R-:W0:Y:S01]  /*15ac0*/  S2UR UR6, SR_CTAID.X ;  /* 0x00000000000679c3 */ /* 0x000e220000002500 */
[----:B------:R-:W-:Y:S01]  /*15ad0*/  ULDC.64 UR12, c[0x0][0x628] ;  /* 0x00018a00000c7ab9 */ /* 0x000fe20000000a00 */
[----:B------:R-:W-:Y:S01]  /*15ae0*/  ULDC UR4, c[0x0][0x150] ;  /* 0x0000540000047ab9 */ /* 0x000fe20000000800 */
[----:B------:R-:W-:Y:S01]  /*15af0*/  ISETP.NE.U32.AND P0, PT, RZ, UR12, PT ;  /* 0x0000000cff007c0c */ /* 0x000fe2000bf05070 */
[----:B------:R-:W-:Y:S01]  /*15b00*/  ULDC UR15, c[0x0][0x630] ;  /* 0x00018c00000f7ab9 */ /* 0x000fe20000000800 */
[C---:B------:R-:W-:Y:S01]  /*15b10*/  R2UR UR16, R7.reuse ;  /* 0x00000000071072ca */ /* 0x040fe200000e0000 */
[----:B------:R-:W-:Y:S01]  /*15b20*/  ULDC UR19, c[0x0][0x154] ;  /* 0x0000550000137ab9 */ /* 0x000fe20000000800 */
[----:B------:R-:W-:Y:S01]  /*15b30*/  ISETP.NE.AND.EX P0, PT, RZ, UR13, PT, P0 ;  /* 0x0000000dff007c0c */ /* 0x000fe2000bf05300 */
[----:B------:R-:W2:Y:S01]  /*15b40*/  S2UR UR18, SR_CTAID.Y ;  /* 0x00000000001279c3 */ /* 0x000ea20000002600 */
[----:B------:R-:W-:Y:S02]  /*15b50*/  R2UR UR17, R6 ;  /* 0x00000000061172ca */ /* 0x000fe400000e0000 */
[----:B------:R-:W-:-:S02]  /*15b60*/  R2UR UR10, R7 ;  /* 0x00000000070a72ca */ /* 0x000fc400000e0000 */
[----:B------:R-:W-:Y:S02]  /*15b70*/  R2UR UR11, R6 ;  /* 0x00000000060b72ca */ /* 0x000fe400000e0000 */
[----:B0-----:R-:W-:-:S05]  /*15b80*/  I2FP.F32.U32 R0, UR6 ;  /* 0x0000000600007c45 */ /* 0x001fca0008201000 */
[----:B------:R-:W-:-:S04]  /*15b90*/  FMUL R0, R0, UR4 ;  /* 0x0000000400007c20 */ /* 0x000fc80008400000 */
[----:B------:R0:W4:Y:S01]  /*15ba0*/  F2I.U32.TRUNC.NTZ R3, R0 ;  /* 0x0000000000037305 */ /* 0x000122000020f000 */
[----:B--2---:R-:W-:Y:S05]  /*15bb0*/  @!P0 BRA `(.L_x_542) ;  /* 0x0000000000308947 */ /* 0x004fea0003800000 */
        /* <DEDUP_REMOVED lines=12> */
.L_x_542:
[----:B------:R-:W-:Y:S01]  /*15c80*/  USHF.R.U64 UR43, UR10, UR15, UR11 ;  /* 0x0000000f0a2b7299 */ /* 0x000fe2000800120b */
[----:B0-----:R-:W-:Y:S01]  /*15c90*/  I2FP.F32.U32 R0, UR18 ;  /* 0x0000001200007c45 */ /* 0x001fe20008201000 */
[----:B------:R-:W-:Y:S02]  /*15ca0*/  USHF.R.U32.HI UR4, URZ, UR15, UR11 ;  /* 0x0000000f3f047299 */ /* 0x000fe4000801160b */
[----:B------:R-:W-:Y:S02]  /*15cb0*/  UIADD3 UR10, UP0, URZ, -UR43, URZ ;  /* 0x8000002b3f0a7290 */ /* 0x000fe4000ff1e03f */
[----:B------:R-:W-:Y:S01]  /*15cc0*/  FMUL R0, R0, UR19 ;  /* 0x0000001300007c20 */ /* 0x000fe20008400000 */
[----:B------:R-:W-:Y:S01]  /*15cd0*/  ULDC.64 UR12, c[0x0][0x620] ;  /* 0x00018800000c7ab9 */ /* 0x000fe20000000a00 */
[----:B------:R-:W-:Y:S01]  /*15ce0*/  UIADD3.X UR4, URZ, ~UR4, URZ, UP0, !UPT ;  /* 0x800000043f047290 */ /* 0x000fe200087fe43f */
[----:B------:R-:W-:Y:S01]  /*15cf0*/  UMOV UR8, UR16 ;  /* 0x0000001000087c82 */ /* 0x000fe20008000000 */
[----:B------:R-:W-:-:S02]  /*15d00*/  UMOV UR9, UR17 ;  /* 0x0000001100097c82 */ /* 0x000fc40008000000 */
[----:B------:R-:W-:Y:S01]  /*15d10*/  UIMAD UR4, UR4, UR12, URZ ;  /* 0x0000000c040472a4 */ /* 0x000fe2000f8e023f */
[----:B------:R-:W0:Y:S01]  /*15d20*/  F2I.U32.TRUNC.NTZ R0, R0 ;  /* 0x0000000000007305 */ /* 0x000e22000020f000 */
[----:B------:R-:W-:Y:S01]  /*15d30*/  UIMAD.WIDE.U32 UR8, UR10, UR12, UR8 ;  /* 0x0000000c0a0872a5 */ /* 0x000fe2000f8e0008 */
[----:B----4-:R-:W-:Y:S01]  /*15d40*/  R2UR UR12, R3 ;  /* 0x00000000030c72ca */ /* 0x010fe200000e0000 */
[----:B------:R-:W-:Y:S01]  /*15d50*/  UIMAD UR10, UR10, UR13, UR4 ;  /* 0x0000000d0a0a72a4 */ /* 0x000fe2000f8e0204 */
[----:B------:R-:W-:Y:S01]  /*15d60*/  ULDC UR11, c[0x0][0x618] ;  /* 0x00018600000b7ab9 */ /* 0x000fe20000000800 */
[----:B------:R-:W-:Y:S02]  /*15d70*/  ULDC UR21, c[0x0][0x658] ;  /* 0x0001960000157ab9 */ /* 0x000fe40000000800 */
[----:B------:R-:W-:Y:S01]  /*15d80*/  UIADD3 UR9, UR9, UR10, URZ ;  /* 0x0000000a09097290 */ /* 0x000fe2000fffe03f */
[----:B------:R-:W-:Y:S01]  /*15d90*/  UMOV UR15, 0xffffffff ;  /* 0xffffffff000f7882 */ /* 0x000fe20000000000 */
[----:B------:R-:W-:Y:S01]  /*15da0*/  ULDC.64 UR4, c[0x0][0x640] ;  /* 0x0001900000047ab9 */ /* 0x000fe20000000a00 */
[----:B------:R-:W-:Y:S01]  /*15db0*/  USHF.L.U32 UR15, UR15, UR21, URZ ;  /* 0x000000150f0f7299 */ /* 0x000fe2000800063f */
[----:B------:R-:W-:Y:S01]  /*15dc0*/  ISETP.NE.U32.AND P0, PT, RZ, UR4, PT ;  /* 0x00000004ff007c0c */ /* 0x000fe2000bf05070 */
[----:B------:R-:W-:-:S02]  /*15dd0*/  USHF.R.U64 UR16, UR8, UR11, UR9 ;  /* 0x0000000b08107299 */ /* 0x000fc40008001209 */
[----:B------:R-:W-:Y:S01]  /*15de0*/  USHF.R.U32.HI UR8, URZ, UR11, UR9 ;  /* 0x0000000b3f087299 */ /* 0x000fe20008011609 */
[----:B0-----:R-:W-:Y:S01]  /*15df0*/  R2UR UR14, R0 ;  /* 0x00000000000e72ca */ /* 0x001fe200000e0000 */
[----:B------:R-:W-:Y:S01]  /*15e00*/  ULDC UR17, c[0x0][0x608] ;  /* 0x0001820000117ab9 */ /* 0x000fe20000000800 */
[----:B------:R-:W-:Y:S01]  /*15e10*/  ULOP3.LUT UR41, URZ, UR15, URZ, 0x33, !UPT ;  /* 0x0000000f3f297292 */ /* 0x000fe2000f8e333f */
[----:B------:R-:W-:Y:S01]  /*15e20*/  ISETP.NE.AND.EX P0, PT, RZ, UR5, PT, P0 ;  /* 0x00000005ff007c0c */ /* 0x000fe2000bf05300 */
[----:B------:R-:W-:Y:S02]  /*15e30*/  USHF.R.U64 UR15, UR16, UR17, UR8 ;  /* 0x00000011100f7299 */ /* 0x000fe40008001208 */
[----:B------:R-:W-:Y:S02]  /*15e40*/  USHF.R.U32.HI UR8, URZ, UR17, UR8 ;  /* 0x000000113f087299 */ /* 0x000fe40008011608 */
[----:B------:R-:W-:Y:S02]  /*15e50*/  UIADD3 UR12, -UR12, URZ, URZ ;  /* 0x0000003f0c0c7290 */ /* 0x000fe4000fffe13f */
[----:B------:R-:W-:Y:S01]  /*15e60*/  USHF.R.U64 UR17, UR15, UR21, UR8 ;  /* 0x000000150f117299 */ /* 0x000fe20008001208 */
[----:B------:R-:W-:Y:S01]  /*15e70*/  UMOV UR19, 0x1 ;  /* 0x0000000100137882 */ /* 0x000fe20000000000 */
[----:B------:R-:W-:Y:S01]  /*15e80*/  ULDC UR13, c[0x0][0x144] ;  /* 0x00005100000d7ab9 */ /* 0x000fe20000000800 */
[----:B------:R-:W-:Y:S01]  /*15e90*/  ULDC UR7, c[0x0][0x600] ;  /* 0x0001800000077ab9 */ /* 0x000fe20000000800 */
[----:B------:R-:W-:-:S02]  /*15ea0*/  USHF.L.U32 UR24, UR19, UR21, URZ ;  /* 0x0000001513187299 */ /* 0x000fc4000800063f */
[----:B------:R-:W-:Y:S02]  /*15eb0*/  USHF.R.U32.HI UR8, URZ, UR21, UR8 ;  /* 0x000000153f087299 */ /* 0x000fe40008011608 */
[----:B------:R-:W-:Y:S02]  /*15ec0*/  UIMAD UR21, UR13, UR12, UR6 ;  /* 0x0000000c0d1572a4 */ /* 0x000fe4000f8e0206 */
[----:B------:R-:W-:Y:S02]  /*15ed0*/  UIADD3 UR20, UR7, -0x1, URZ ;  /* 0xffffffff07147890 */ /* 0x000fe4000fffe03f */
[----:B------:R-:W-:Y:S01]  /*15ee0*/  UIADD3 UR19, -UR14, URZ, URZ ;  /* 0x0000003f0e137290 */ /* 0x000fe2000fffe13f */
[----:B------:R-:W-:Y:S01]  /*15ef0*/  ULDC UR25, c[0x0][0x148] ;  /* 0x0000520000197ab9 */ /* 0x000fe20000000800 */
[----:B------:R-:W-:Y:S01]  /*15f00*/  ULDC UR22, c[0x0][0x648] ;  /* 0x0001920000167ab9 */ /* 0x000fe20000000800 */
[----:B------:R-:W-:Y:S01]  /*15f10*/  ULDC UR23, c[0x0][0x638] ;  /* 0x00018e0000177ab9 */ /* 0x000fe20000000800 */
        /* <DEDUP_REMOVED lines=14> */
.L_x_543:
[----:B------:R-:W-:Y:S01]  /*16000*/  UISETP.NE.AND UP0, UPT, UR45, URZ, UPT ;  /* 0x0000003f2d00728c */ /* 0x000fe2000bf05270 */
[----:B------:R-:W-:Y:S01]  /*16010*/  IMAD.MOV.U32 R0, RZ, RZ, 0x1 ;  /* 0x00000001ff007424 */ /* 0x000fe200078e00ff */
[----:B------:R-:W-:Y:S02]  /*16020*/  USHF.R.U64 UR4, UR6, UR22, UR8 ;  /* 0x0000001606047299 */ /* 0x000fe40008001208 */
[----:B------:R-:W-:Y:S02]  /*16030*/  ULOP3.LUT UR41, UR15, UR41, URZ, 0xc0, !UPT ;  /* 0x000000290f297292 */ /* 0x000fe4000f8ec03f */
[----:B------:R-:W-:Y:S02]  /*16040*/  UIADD3 UR5, -UR4, URZ, URZ ;  /* 0x0000003f04057290 */ /* 0x000fe4000fffe13f */
[----:B------:R-:W-:Y:S02]  /*16050*/  UIMAD UR41, UR24, UR4, UR41 ;  /* 0x00000004182972a4 */ /* 0x000fe4000f8e0229 */
[----:B------:R-:W-:-:S02]  /*16060*/  ULOP3.LUT UR16, UR16, UR20, URZ, 0xc0, !UPT ;  /* 0x0000001410107292 */ /* 0x000fc4000f8ec03f */
[----:B------:R-:W-:Y:S02]  /*16070*/  @UP0 UIMAD UR21, UR25, UR19, UR18 ;  /* 0x00000013191502a4 */ /* 0x000fe4000f8e0212 */
[----:B------:R-:W-:-:S03]  /*16080*/  UIMAD UR4, UR5, UR23, UR17 ;  /* 0x00000017050472a4 */ /* 0x000fc6000f8e0211 */
[----:B------:R-:W-:Y:S01]  /*16090*/  ULDC UR5, c[0x0][0x610] ;  /* 0x0001840000057ab9 */ /* 0x000fe20000000800 */
[----:B------:R-:W-:Y:S02]  /*160a0*/  UIMAD UR4, UR4, UR7, UR16 ;  /* 0x00000007040472a4 */ /* 0x000fe4000f8e0210 */
[----:B------:R-:W-:-:S04]  /*160b0*/  UIMAD UR41, UR41, UR5, UR21 ;  /* 0x00000005292972a4 */ /* 0x000fc8000f8e0215 */
[----:B------:R-:W-:Y:S02]  /*160c0*/  USEL UR42, UR4, UR41, !UP0 ;  /* 0x00000029042a7287 */ /* 0x000fe4000c000000 */
[----:B------:R-:W-:-:S12]  /*160d0*/  USEL UR41, UR41, UR4, !UP0 ;  /* 0x0000000429297287 */ /* 0x000fd8000c000000 */
.L_x_541:
[----:B------:R-:W-:-:S13]  /*160e0*/  LOP3.LUT P0, RZ, R0, 0xff, RZ, 0xc0, !PT ;  /* 0x000000ff00ff7812 */ /* 0x000fda000780c0ff */
[----:B------:R-:W-:Y:S05]  /*160f0*/  @P0 BRA `(.L_x_544) ;  /* 0xfffffeb000ac0947 */ /* 0x000fea000383ffff */
[----:B------:R-:W-:Y:S05]  /*16100*/  EXIT ;  /* 0x000000000000794d */ /* 0x000fea0003800000 */
.L_x_7:
[----:B------:R-:W2:Y:S01]  /*16110*/  LDL R5, [R1+0x204] ;  /* 0x0002040001057983 */ /* 0x000ea20000100800 */
[----:B------:R-:W-:-:S03]  /*16120*/  ULDC.64 UR4, c[0x0][0x650] ;  /* 0x0001940000047ab9 */ /* 0x000fc60000000a00 */
[----:B------:R-:W3:Y:S01]  /*16130*/  LDL R4, [R1+0x200] ;  /* 0x0002000001047983 */ /* 0x000ee20000100800 */
[----:B------:R-:W-:Y:S01]  /*16140*/  PRMT R0, RZ, 0x7610, R0 ;  /* 0x00007610ff007816 */ /* 0x000fe20000000000 */
[----:B------:R-:W-:Y:S01]  /*16150*/  IMAD.MOV.U32 R2, RZ, RZ, -0x1 ;  /* 0xffffffffff027424 */ /* 0x000fe200078e00ff */
[----:B------:R-:W-:Y:S01]  /*16160*/  MOV R9, 0xffffffff ;  /* 0xffffffff00097802 */ /* 0x000fe20000000f00 */
[----:B------:R-:W-:Y:S01]  /*16170*/  IMAD.MOV.U32 R3, RZ, RZ, -0x1 ;  /* 0xffffffffff037424 */ /* 0x000fe200078e00ff */
[----:B--2---:R-:W-:-:S04]  /*16180*/  ISETP.GE.U32.AND P0, PT, R5, UR4, PT ;  /* 0x0000000405007c0c */ /* 0x004fc8000bf06070 */
[----:B---3--:R-:W-:-:S13]  /*16190*/  ISETP.GE.U32.AND.EX P0, PT, R4, UR5, PT, P0 ;  /* 0x0000000504007c0c */ /* 0x008fda000bf06100 */
        /* <DEDUP_REMOVED lines=21> */
.L_x_546:
[----:B------:R-:W-:Y:S01]  /*162f0*/  USHF.R.U64 UR4, UR14, UR19, UR15 ;  /* 0x000000130e047299 */ /* 0x000fe2000800120f */
[----:B------:R-:W-:Y:S01]  /*16300*/  R2UR UR7, R4 ;  /* 0x00000000040772ca */ /* 0x000fe200000e0000 */
[----:B------:R-:W-:Y:S02]  /*16310*/  USHF.R.U32.HI UR5, URZ, UR19, UR15 ;  /* 0x000000133f057299 */ /* 0x000fe4000801160f */
[----:B------:R-:W-:Y:S01]  /*16320*/  UIADD3 UR13, UP0, URZ, -UR4, URZ ;  /* 0x800000043f0d7290 */ /* 0x000fe2000ff1e03f */
[----:B------:R-:W-:Y:S01]  /*16330*/  ULDC.64 UR14, c[0x0][0x620] ;  /* 0x00018800000e7ab9 */ /* 0x000fe20000000a00 */
[----:B------:R-:W-:Y:S02]  /*16340*/  UMOV UR6, UR20 ;  /* 0x0000001400067c82 */ /* 0x000fe40008000000 */
[----:B------:R-:W-:Y:S02]  /*16350*/  UIADD3.X UR5, URZ, ~UR5, URZ, UP0, !UPT ;  /* 0x800000053f057290 */ /* 0x000fe400087fe43f */
[----:B------:R-:W-:-:S02]  /*16360*/  UISETP.NE.AND UP1, UPT, UR45, URZ, UPT ;  /* 0x0000003f2d00728c */ /* 0x000fc4000bf25270 */
[----:B------:R-:W-:Y:S02]  /*16370*/  UIMAD UR5, UR5, UR14, URZ ;  /* 0x0000000e050572a4 */ /* 0x000fe4000f8e023f */
[----:B------:R-:W-:Y:S02]  /*16380*/  UIMAD.WIDE.U32 UR6, UR13, UR14, UR6 ;  /* 0x0000000e0d0672a5 */ /* 0x000fe4000f8e0006 */
[----:B------:R-:W-:Y:S01]  /*16390*/  UIMAD UR5, UR13, UR15, UR5 ;  /* 0x0000000f0d0572a4 */ /* 0x000fe2000f8e0205 */
[----:B------:R-:W-:Y:S02]  /*163a0*/  ULDC UR14, c[0x0][0x608] ;  /* 0x00018200000e7ab9 */ /* 0x000fe40000000800 */
[----:B------:R-:W-:Y:S01]  /*163b0*/  ULDC UR13, c[0x0][0x618] ;  /* 0x00018600000d7ab9 */ /* 0x000fe20000000800 */
[----:B------:R-:W-:Y:S01]  /*163c0*/  UIADD3 UR5, UR7, UR5, URZ ;  /* 0x0000000507057290 */ /* 0x000fe2000fffe03f */
[----:B------:R-:W-:Y:S01]  /*163d0*/  ULDC UR22, c[0x0][0x658] ;  /* 0x0001960000167ab9 */ /* 0x000fe20000000800 */
[----:B------:R-:W-:-:S02]  /*163e0*/  @UP1 UIMAD UR8, UR11, UR12, UR10 ;  /* 0x0000000c0b0812a4 */ /* 0x000fc4000f8e020a */
[----:B------:R-:W-:Y:S02]  /*163f0*/  USHF.R.U64 UR17, UR6, UR13, UR5 ;  /* 0x0000000d06117299 */ /* 0x000fe40008001205 */
[----:B------:R-:W-:Y:S01]  /*16400*/  USHF.R.U32.HI UR5, URZ, UR13, UR5 ;  /* 0x0000000d3f057299 */ /* 0x000fe20008011605 */
[----:B------:R-:W-:Y:S01]  /*16410*/  ULDC.64 UR6, c[0x0][0x640] ;  /* 0x0001900000067ab9 */ /* 0x000fe20000000a00 */
[----:B------:R-:W-:Y:S01]  /*16420*/  UMOV UR10, 0xffffffff ;  /* 0xffffffff000a7882 */ /* 0x000fe20000000000 */
[----:B------:R-:W-:Y:S01]  /*16430*/  ISETP.NE.U32.AND P0, PT, RZ, UR6, PT ;  /* 0x00000006ff007c0c */ /* 0x000fe2000bf05070 */
[----:B------:R-:W-:Y:S02]  /*16440*/  USHF.R.U64 UR18, UR17, UR14, UR5 ;  /* 0x0000000e11127299 */ /* 0x000fe40008001205 */
[----:B------:R-:W-:Y:S01]  /*16450*/  USHF.R.U32.HI UR5, URZ, UR14, UR5 ;  /* 0x0000000e3f057299 */ /* 0x000fe20008011605 */
[----:B------:R-:W-:Y:S01]  /*16460*/  ISETP.NE.AND.EX P0, PT, RZ, UR7, PT, P0 ;  /* 0x00000007ff007c0c */ /* 0x000fe2000bf05300 */
[----:B------:R-:W-:-:S02]  /*16470*/  USHF.L.U32 UR11, UR10, UR22, URZ ;  /* 0x000000160a0b7299 */ /* 0x000fc4000800063f */
[----:B------:R-:W-:Y:S01]  /*16480*/  USHF.R.U64 UR19, UR18, UR22, UR5 ;  /* 0x0000001612137299 */ /* 0x000fe20008001205 */
[----:B------:R-:W-:Y:S01]  /*16490*/  ULDC UR20, c[0x0][0x600] ;  /* 0x0001800000147ab9 */ /* 0x000fe20000000800 */
[----:B------:R-:W-:Y:S02]  /*164a0*/  USHF.R.U32.HI UR10, URZ, UR22, UR5 ;  /* 0x000000163f0a7299 */ /* 0x000fe40008011605 */
[----:B------:R-:W-:Y:S02]  /*164b0*/  UIADD3 UR21, UR20, -0x1, URZ ;  /* 0xffffffff14157890 */ /* 0x000fe4000fffe03f */
[----:B------:R-:W-:Y:S01]  /*164c0*/  ULOP3.LUT UR26, URZ, UR11, URZ, 0x33, !UPT ;  /* 0x0000000b3f1a7292 */ /* 0x000fe2000f8e333f */
        /* <DEDUP_REMOVED lines=17> */
.L_x_547:
[----:B------:R-:W-:Y:S01]  /*165e0*/  USHF.R.U64 UR6, UR5, UR23, UR10 ;  /* 0x0000001705067299 */ /* 0x000fe2000800120a */
[----:B------:R-:W-:Y:S01]  /*165f0*/  IMAD.MOV.U32 R0, RZ, RZ, 0x1 ;  /* 0x00000001ff007424 */ /* 0x000fe200078e00ff */
[----:B------:R-:W-:Y:S01]  /*16600*/  USHF.L.U32 UR25, UR25, UR22, URZ ;  /* 0x0000001619197299 */ /* 0x000fe2000800063f */
[----:B------:R-:W-:Y:S01]  /*16610*/  IMAD.U32 R9, RZ, RZ, UR4 ;  /* 0x00000004ff097e24 */ /* 0x000fe2000f8e00ff */
[----:B------:R-:W-:Y:S02]  /*16620*/  ULOP3.LUT UR5, UR18, UR26, URZ, 0xc0, !UPT ;  /* 0x0000001a12057292 */ /* 0x000fe4000f8ec03f */
[----:B------:R-:W-:Y:S02]  /*16630*/  UIADD3 UR7, -UR6, URZ, URZ ;  /* 0x0000003f06077290 */ /* 0x000fe4000fffe13f */
[----:B------:R-:W-:Y:S02]  /*16640*/  UIMAD UR6, UR25, UR6, UR5 ;  /* 0x00000006190672a4 */ /* 0x000fe4000f8e0205 */
[----:B------:R-:W-:-:S02]  /*16650*/  ULOP3.LUT UR17, UR17, UR21, URZ, 0xc0, !UPT ;  /* 0x0000001511117292 */ /* 0x000fc4000f8ec03f */
[----:B------:R-:W-:Y:S02]  /*16660*/  UIMAD UR5, UR7, UR24, UR19 ;  /* 0x00000018070572a4 */ /* 0x000fe4000f8e0213 */
[----:B------:R-:W-:Y:S01]  /*16670*/  UISETP.NE.AND UP0, UPT, UR45, URZ, UPT ;  /* 0x0000003f2d00728c */ /* 0x000fe2000bf05270 */
[----:B------:R-:W-:Y:S01]  /*16680*/  ULDC UR7, c[0x0][0x610] ;  /* 0x0001840000077ab9 */ /* 0x000fe20000000800 */
[----:B------:R-:W-:Y:S02]  /*16690*/  UIMAD UR5, UR5, UR20, UR17 ;  /* 0x00000014050572a4 */ /* 0x000fe4000f8e0211 */
[----:B------:R-:W-:-:S04]  /*166a0*/  UIMAD UR8, UR6, UR7, UR8 ;  /* 0x00000007060872a4 */ /* 0x000fc8000f8e0208 */
[----:B------:R-:W-:Y:S02]  /*166b0*/  USEL UR6, UR5, UR8, !UP0 ;  /* 0x0000000805067287 */ /* 0x000fe4000c000000 */
[----:B------:R-:W-:-:S04]  /*166c0*/  USEL UR8, UR8, UR5, !UP0 ;  /* 0x0000000508087287 */ /* 0x000fc8000c000000 */
[----:B------:R-:W-:Y:S02]  /*166d0*/  IMAD.U32 R3, RZ, RZ, UR6 ;  /* 0x00000006ff037e24 */ /* 0x000fe4000f8e00ff */
[----:B------:R-:W-:-:S07]  /*166e0*/  IMAD.U32 R2, RZ, RZ, UR8 ;  /* 0x00000008ff027e24 */ /* 0x000fce000f8e00ff */
.L_x_545:
[----:B------:R-:W-:-:S08]  /*166f0*/  NOP ;  /* 0x0000000000007918 */ /* 0x000fd00000000000 */
[----:B0-----:R-:W0:-:S00]  /*16700*/  USETMAXREG.DEALLOC.CTAPOOL 0x18 ;  /* 0x00000018000079c8 */ /* 0x001e0000080e0500 */
[----:B------:R-:W-:-:S13]  /*16710*/  ISETP.NE.AND P0, PT, RZ, UR9, PT ;  /* 0x00000009ff007c0c */ /* 0x000fda000bf05270 */
[----:B------:R-:W-:Y:S05]  /*16720*/  @P0 EXIT ;  /* 0x000000000000094d */ /* 0x000fea0003800000 */
[----:B0-----:R-:W-:Y:S01]  /*16730*/  LOP3.LUT P0, RZ, R0, 0xff, RZ, 0xc0, !PT ;  /* 0x000000ff00ff7812 */ /* 0x001fe2000780c0ff */
[----:B------:R-:W-:Y:S01]  /*16740*/  IMAD.MOV.U32 R0, RZ, RZ, 0x1 ;  /* 0x00000001ff007424 */ /* 0x000fe200078e00ff */
[----:B------:R-:W-:-:S11]  /*16750*/  MOV R6, RZ ;  /* 0x000000ff00067202 */ /* 0x000fd60000000f00 */
[----:B------:R-:W-:Y:S05]  /*16760*/  @!P0 BRA `(.L_x_548) ;  /* 0x0000000c00b48947 */ /* 0x000fea0003800000 */
[----:B------:R-:W0:Y:S01]  /*16770*/  S2UR UR6, SR_CgaCtaId ;  /* 0x00000000000679c3 */ /* 0x000e220000008800 */
[----:B------:R-:W-:Y:S01]  /*16780*/  ULDC UR4, c[0x0][0x28c] ;  /* 0x0000a30000047ab9 */ /* 0x000fe20000000800 */
[----:B------:R-:W-:Y:S01]  /*16790*/  ULDC UR5, c[0x0][0x600] ;  /* 0x0001800000057ab9 */ /* 0x000fe20000000800 */
[----:B------:R-:W-:Y:S01]  /*167a0*/  UIADD3 UR11, UR4, 0x1f, URZ ;  /* 0x0000001f040b7890 */ /* 0x000fe2000fffe03f */
[----:B------:R-:W-:Y:S01]  /*167b0*/  BSSY B0, `(.L_x_548) ;  /* 0x00000e8000007945 */ /* 0x000fe20003800000 */
[----:B------:R-:W-:Y:S01]  /*167c0*/  ULDC UR9, c[0x0][0x658] ;  /* 0x0001960000097ab9 */ /* 0x000fe20000000800 */
[----:B------:R-:W-:Y:S01]  /*167d0*/  UMOV UR10, 0xffffffff ;  /* 0xffffffff000a7882 */ /* 0x000fe20000000000 */
[----:B------:R-:W-:Y:S01]  /*167e0*/  UMOV UR14, 0x1 ;  /* 0x00000001000e7882 */ /* 0x000fe20000000000 */
[----:B------:R-:W-:Y:S01]  /*167f0*/  USHF.R.S32.HI UR12, URZ, 0x1f, UR11 ;  /* 0x0000001f3f0c7899 */ /* 0x000fe2000801140b */
[----:B------:R-:W-:Y:S01]  /*16800*/  IMAD.MOV.U32 R8, RZ, RZ, 0x1 ;  /* 0x00000001ff087424 */ /* 0x000fe200078e00ff */
[----:B------:R-:W-:Y:S01]  /*16810*/  ULDC UR7, c[0x0][0xc] ;  /* 0x0000030000077ab9 */ /* 0x000fe20000000800 */
[----:B------:R-:W-:Y:S01]  /*16820*/  UIADD3 UR4, UR5, -0x1, URZ ;  /* 0xffffffff05047890 */ /* 0x000fe2000fffe03f */
[----:B------:R-:W-:Y:S01]  /*16830*/  IMAD.MOV.U32 R0, RZ, RZ, 0x1 ;  /* 0x00000001ff007424 */ /* 0x000fe200078e00ff */
[----:B------:R-:W-:Y:S01]  /*16840*/  USHF.L.U32 UR16, UR10, UR9, URZ ;  /* 0x000000090a107299 */ /* 0x000fe2000800063f */
[----:B------:R-:W-:Y:S01]  /*16850*/  IMAD.MOV.U32 R6, RZ, RZ, RZ ;  /* 0x000000ffff067224 */ /* 0x000fe200078e00ff */
[----:B------:R-:W-:Y:S01]  /*16860*/  USHF.L.U32 UR5, UR14, UR9, URZ ;  /* 0x000000090e057299 */ /* 0x000fe2000800063f */
[----:B------:R-:W-:Y:S01]  /*16870*/  ULDC UR10, c[0x0][0x10] ;  /* 0x00000400000a7ab9 */ /* 0x000fe20000000800 */
[----:B------:R-:W-:Y:S01]  /*16880*/  ULEA.HI UR12, UR12, UR11, URZ, 0x5 ;  /* 0x0000000b0c0c7291 */ /* 0x000fe2000f8f283f */
[----:B------:R-:W-:Y:S01]  /*16890*/  UMOV UR20, 0x5 ;  /* 0x0000000500147882 */ /* 0x000fe20000000000 */
[----:B------:R-:W-:-:S02]  /*168a0*/  ULOP3.LUT UR27, UR40, 0x2, URZ, 0xfc, !UPT ;  /* 0x00000002281b7892 */ /* 0x000fc4000f8efc3f */
[----:B------:R-:W-:Y:S02]  /*168b0*/  USHF.R.S32.HI UR17, URZ, 0x5, UR12 ;  /* 0x000000053f117899 */ /* 0x000fe4000801140c */
[----:B0-----:R-:W-:Y:S02]  /*168c0*/  ULOP3.LUT UR8, UR6, 0x1, URZ, 0xc0, !UPT ;  /* 0x0000000106087892 */ /* 0x001fe4000f8ec03f */
[----:B------:R-:W-:Y:S02]  /*168d0*/  USHF.R.U32.HI UR26, URZ, 0x1, UR6 ;  /* 0x000000013f1a7899 */ /* 0x000fe40008011606 */
[----:B------:R-:W-:Y:S02]  /*168e0*/  USHF.L.U32 UR13, UR6, 0x7, URZ ;  /* 0x00000007060d7899 */ /* 0x000fe4000800063f */
[----:B------:R-:W-:Y:S02]  /*168f0*/  USHF.L.U32 UR25, UR6, 0xc, URZ ;  /* 0x0000000c06197899 */ /* 0x000fe4000800063f */
[----:B------:R-:W-:-:S02]  /*16900*/  ULOP3.LUT UR6, UR6, 0xfffffffe, URZ, 0xc0, !UPT ;  /* 0xfffffffe06067892 */ /* 0x000fc4000f8ec03f */
[----:B------:R-:W-:Y:S02]  /*16910*/  UISETP.GT.U32.AND UP0, UPT, UR8, 0xffff, UPT ;  /* 0x0000ffff0800788c */ /* 0x000fe4000bf04070 */
[----:B------:R-:W-:Y:S02]  /*16920*/  USHF.L.U32 UR18, UR14, UR6, URZ ;  /* 0x000000060e127299 */ /* 0x000fe4000800063f */
[----:B------:R-:W-:Y:S02]  /*16930*/  ULOP3.LUT UR9, UR6, 0x1, URZ, 0xfc, !UPT ;  /* 0x0000000106097892 */ /* 0x000fe4000f8efc3f */
[----:B------:R-:W-:Y:S02]  /*16940*/  UIMAD.WIDE.U32 UR6, UR7, UR10, URZ ;  /* 0x0000000a070672a5 */ /* 0x000fe4000f8e003f */
[----:B------:R-:W-:Y:S01]  /*16950*/  USEL UR8, UR8, 0xffff, !UP0 ;  /* 0x0000ffff08087887 */ /* 0x000fe2000c000000 */
[----:B------:R-:W-:Y:S01]  /*16960*/  ULDC UR10, c[0x0][0x14] ;  /* 0x00000500000a7ab9 */ /* 0x000fe20000000800 */
[----:B------:R-:W-:-:S02]  /*16970*/  USHF.L.U32 UR9, UR14, UR9, URZ ;  /* 0x000000090e097299 */ /* 0x000fc4000800063f */
[----:B------:R-:W-:Y:S02]  /*16980*/  UIMAD.WIDE.U32 UR22, UR6, UR10, URZ ;  /* 0x0000000a061672a5 */ /* 0x000fe4000f8e003f */
[----:B------:R-:W-:Y:S02]  /*16990*/  UIMAD UR19, UR7, UR10, URZ ;  /* 0x0000000a071372a4 */ /* 0x000fe4000f8e023f */
[----:B------:R-:W-:Y:S02]  /*169a0*/  ULOP3.LUT UR8, UR8, 0xffff, URZ, 0xc0, !UPT ;  /* 0x0000ffff08087892 */ /* 0x000fe4000f8ec03f */
[----:B------:R-:W-:Y:S02]  /*169b0*/  ULOP3.LUT UR13, UR13, 0x80, URZ, 0xc0, !UPT ;  /* 0x000000800d0d7892 */ /* 0x000fe4000f8ec03f */
[----:B------:R-:W-:Y:S02]  /*169c0*/  ULOP3.LUT UR16, URZ, UR16, URZ, 0x33, !UPT ;  /* 0x000000103f107292 */ /* 0x000fe4000f8e333f */
[----:B------:R-:W-:-:S02]  /*169d0*/  ULOP3.LUT UR18, UR18, UR9, URZ, 0xfc, !UPT ;  /* 0x0000000912127292 */ /* 0x000fc4000f8efc3f */
[----:B------:R-:W-:Y:S02]  /*169e0*/  UIADD3 UR19, UR23, UR19, URZ ;  /* 0x0000001317137290 */ /* 0x000fe4000fffe03f */
[----:B------:R-:W-:Y:S02]  /*169f0*/  USHF.L.U32 UR20, UR20, UR8, URZ ;  /* 0x0000000814147299 */ /* 0x000fe4000800063f */
[----:B------:R-:W-:Y:S01]  /*16a00*/  UIADD3 UR34, UR17, 0x1, URZ ;  /* 0x0000000111227890 */ /* 0x000fe2000fffe03f */
[----:B------:R-:W-:-:S11]  /*16a10*/  ULDC.64 UR28, c[0x0][0x198] ;  /* 0x00006600001c7ab9 */ /* 0x000fd60000000a00 */
.L_x_559:
[----:B------:R-:W-:-:S03]  /*16a20*/  UMOV UR6, 0xffffffff ;  /* 0xffffffff00067882 */ /* 0x000fc60000000000 */
[----:B------:R-:W-:Y:S05]  /*16a30*/  BRA.DIV UR6, `(.L_x_549) ;  /* 0x0000000e06ec7947 */ /* 0x000fea000b800000 */
[----:B------:R-:W-:-:S13]  /*16a40*/  ELECT P6, URZ, PT ;  /* 0x00000000003f782f */ /* 0x000fda00038c0000 */
.L_x_570:
[----:B------:R-:W0:Y:S01]  /*16a50*/  LDC R4, c[0x0][0x28c] ;  /* 0x0000a300ff047b82 */ /* 0x000e220000000800 */
[----:B------:R-:W-:Y:S01]  /*16a60*/  BSSY B1, `(.L_x_550) ;  /* 0x000003e000017945 */ /* 0x000fe20003800000 */
[----:B0-----:R-:W-:-:S13]  /*16a70*/  ISETP.LT.OR P6, PT, R4, 0x1, !P6 ;  /* 0x000000010400780c */ /* 0x001fda00077c1670 */
[----:B------:R-:W-:Y:S05]  /*16a80*/  @P6 BRA `(.L_x_551) ;  /* 0x0000000000ec6947 */ /* 0x000fea0003800000 */
[----:B------:R-:W-:Y:S01]  /*16a90*/  LEA R4, R2, UR26, 0x1 ;  /* 0x0000001a02047c11 */ /* 0x000fe2000f8e08ff */
[----:B------:R-:W-:Y:S01]  /*16aa0*/  IMAD.MOV.U32 R12, RZ, RZ, RZ ;  /* 0x000000ffff0c7224 */ /* 0x000fe200078e00ff */
[----:B------:R-:W-:Y:S01]  /*16ab0*/  LEA R2, R3, UR13, 0x8 ;  /* 0x0000000d03027c11 */ /* 0x000fe2000f8e40ff */
[----:B------:R-:W-:Y:S01]  /*16ac0*/  IMAD.MOV.U32 R3, RZ, RZ, R0 ;  /* 0x000000ffff037224 */ /* 0x000fe200078e0000 */
[----:B------:R-:W-:Y:S01]  /*16ad0*/  MOV R14, UR34 ;  /* 0x00000022000e7c02 */ /* 0x000fe20008000f00 */
[----:B------:R-:W-:Y:S02]  /*16ae0*/  IMAD.SHL.U32 R11, R4, 0x80, RZ ;  /* 0x00000080040b7824 */ /* 0x000fe400078e00ff */
[----:B------:R-:W-:-:S07]  /*16af0*/  IMAD.MOV.U32 R4, RZ, RZ, R6 ;  /* 0x000000ffff047224 */ /* 0x000fce00078e0006 */
.L_x_554:
[----:B------:R-:W0:Y:S01]  /*16b00*/  S2R R10, SR_CgaCtaId ;  /* 0x00000000000a7919 */ /* 0x000e220000008800 */
[----:B------:R-:W-:Y:S01]  /*16b10*/  MOV R5, 0x400 ;  /* 0x0000040000057802 */ /* 0x000fe20000000f00 */
[----:B------:R-:W1:Y:S03]  /*16b20*/  S2R R7, SR_TID.X ;  /* 0x0000000000077919 */ /* 0x000e660000002100 */
[----:B0-----:R-:W-:Y:S02]  /*16b30*/  LEA R13, R10, R5, 0x18 ;  /* 0x000000050a0d7211 */ /* 0x001fe400078ec0ff */
[----:B------:R-:W-:Y:S02]  /*16b40*/  SHF.L.U32 R5, R3, 0x1f, RZ ;  /* 0x0000001f03057819 */ /* 0x000fe400000006ff */
[----:B-1----:R-:W-:Y:S01]  /*16b50*/  LOP3.LUT P1, RZ, R7, 0x7f, RZ, 0xc0, !PT ;  /* 0x0000007f07ff7812 */ /* 0x002fe2000782c0ff */
[----:B------:R-:W-:-:S04]  /*16b60*/  IMAD R10, R4, 0x8, R13 ;  /* 0x00000008040a7824 */ /* 0x000fc800078e020d */
[----:B------:R-:W0:Y:S08]  /*16b70*/  SYNCS.PHASECHK.TRANS64.TRYWAIT P0, [R10+URZ+0x20], R5 ;  /* 0x000020050a0075a7 */ /* 0x000e30000800017f */
[----:B------:R-:W1:Y:S01]  /*16b80*/  @!P1 LDC R7, c[0x0][0x500] ;  /* 0x00014000ff079b82 */ /* 0x000e620000000800 */
[----:B0-----:R-:W-:Y:S05]  /*16b90*/  @!P0 BRA `(.L_x_552) ;  /* 0x0000000c00b48947 */ /* 0x001fea0003800000 */
.L_x_571:
[----:B------:R-:W-:Y:S01]  /*16ba0*/  UPRMT UR6, UR27, 0x9910, URZ ;  /* 0x000099101b067896 */ /* 0x000fe2000800003f */
[----:B-1----:R1:W-:Y:S03]  /*16bb0*/  @!P1 SYNCS.ARRIVE.TRANS64 RZ, [R10+URZ], R7 ;  /* 0x000000070aff99a7 */ /* 0x0023e6000800003f */
[----:B------:R-:W-:-:S06]  /*16bc0*/  UISETP.NE.AND UP0, UPT, UR6, 0x2, UPT ;  /* 0x000000020600788c */ /* 0x000fcc000bf05270 */
[----:B------:R-:W-:-:S13]  /*16bd0*/  PLOP3.LUT P0, PT, PT, PT, UP0, 0x80, 0x0 ;  /* 0x000000000000781c */ /* 0x000fda0003f0f008 */
[----:B-1----:R-:W-:Y:S05]  /*16be0*/  @P0 BRA `(.L_x_553) ;  /* 0x0000000000040947 */ /* 0x002fea0003800000 */
[----:B------:R-:W-:Y:S01]  /*16bf0*/  BPT.TRAP 0x1 ;  /* 0x000000040000795c */ /* 0x000fe20000300000 */
.L_x_553:
[----:B------:R-:W-:Y:S01]  /*16c00*/  R2UR UR7, R4 ;  /* 0x00000000040772ca */ /* 0x000fe200000e0000 */
[----:B------:R-:W-:Y:S01]  /*16c10*/  VIADD R14, R14, 0xffffffff ;  /* 0xffffffff0e0e7836 */ /* 0x000fe20000000000 */
[----:B------:R-:W-:Y:S01]  /*16c20*/  R2UR UR11, R13 ;  /* 0x000000000d0b72ca */ /* 0x000fe200000e0000 */
[----:B------:R-:W-:Y:S01]  /*16c30*/  UIADD3 UR6, UP0, UR28, 0xf0, URZ ;  /* 0x000000f01c067890 */ /* 0x000fe2000ff1e03f */
[----:B------:R-:W-:Y:S01]  /*16c40*/  R2UR UR30, R11 ;  /* 0x000000000b1e72ca */ /* 0x000fe200000e0000 */
[----:B------:R-:W-:Y:S01]  /*16c50*/  UIADD3 UR32, UP1, UR28, 0x1f0, URZ ;  /* 0x000001f01c207890 */ /* 0x000fe2000ff3e03f */
[----:B------:R-:W-:Y:S01]  /*16c60*/  R2UR UR9, R10 ;  /* 0x000000000a0972ca */ /* 0x000fe200000e0000 */
[----:B------:R-:W-:Y:S01]  /*16c70*/  UPRMT UR21, URZ, 0x5410, UR20 ;  /* 0x000054103f157896 */ /* 0x000fe20008000014 */
[----:B------:R-:W-:Y:S01]  /*16c80*/  R2UR UR10, R12 ;  /* 0x000000000c0a72ca */ /* 0x000fe200000e0000 */
[----:B------:R-:W-:Y:S01]  /*16c90*/  VIADD R4, R4, 0x1 ;  /* 0x0000000104047836 */ /* 0x000fe20000000000 */
[----:B------:R-:W-:Y:S01]  /*16ca0*/  R2UR UR12, R9 ;  /* 0x00000000090c72ca */ /* 0x000fe200000e0000 */
[----:B------:R-:W-:Y:S01]  /*16cb0*/  UPRMT UR35, URZ, 0x5410, UR18 ;  /* 0x000054103f237896 */ /* 0x000fe20008000012 */
[----:B------:R-:W-:Y:S01]  /*16cc0*/  R2UR UR31, R2 ;  /* 0x00000000021f72ca */ /* 0x000fe200000e0000 */
[----:B------:R-:W-:Y:S01]  /*16cd0*/  USHF.L.U32 UR7, UR7, 0xd, URZ ;  /* 0x0000000d07077899 */ /* 0x000fe2000800063f */
[----:B------:R-:W-:Y:S01]  /*16ce0*/  ISETP.GT.AND P1, PT, R14, 0x1, PT ;  /* 0x000000010e00780c */ /* 0x000fe20003f24270 */
[----:B------:R-:W-:Y:S01]  /*16cf0*/  UIADD3.X UR33, URZ, UR29, URZ, UP1, !UPT ;  /* 0x0000001d3f217290 */ /* 0x000fe20008ffe43f */
[----:B------:R-:W-:Y:S01]  /*16d00*/  ISETP.NE.AND P0, PT, R4, 0x4, PT ;  /* 0x000000040400780c */ /* 0x000fe20003f05270 */
[----:B------:R-:W-:Y:S01]  /*16d10*/  ULEA UR8, UR26, UR7, 0xc ;  /* 0x000000071a087291 */ /* 0x000fe2000f8e603f */
[----:B------:R-:W-:Y:S01]  /*16d20*/  IADD3 R12, R12, 0x20, RZ ;  /* 0x000000200c0c7810 */ /* 0x000fe20007ffe0ff */
[----:B------:R-:W-:Y:S01]  /*16d30*/  ULOP3.LUT UR7, UR7, 0x1000, UR25, 0xf8, !UPT ;  /* 0x0000100007077892 */ /* 0x000fe2000f8ef819 */
[----:B0-----:R-:W-:Y:S01]  /*16d40*/  SEL R10, RZ, 0x1, P0 ;  /* 0x00000001ff0a7807 */ /* 0x001fe20000000000 */
[----:B------:R-:W-:Y:S01]  /*16d50*/  ULEA UR8, UR8, UR11, 0x1 ;  /* 0x0000000b08087291 */ /* 0x000fe2000f8e083f */
[----:B------:R-:W-:Y:S01]  /*16d60*/  SEL R4, R4, RZ, P0 ;  /* 0x000000ff04047207 */ /* 0x000fe20000000000 */
[----:B------:R-:W-:Y:S01]  /*16d70*/  ULEA UR11, UR7, UR11, 0x1 ;  /* 0x0000000b070b7291 */ /* 0x000fe2000f8e083f */
[----:B------:R-:W-:Y:S01]  /*16d80*/  LOP3.LUT R3, R3, R10, RZ, 0x3c, !PT ;  /* 0x0000000a03037212 */ /* 0x000fe200078e3cff */
[----:B------:R-:W-:-:S02]  /*16d90*/  UIADD3 UR8, UR8, 0x100, URZ ;  /* 0x0000010008087890 */ /* 0x000fc4000fffe03f */
[----:B------:R-:W-:Y:S02]  /*16da0*/  UIADD3.X UR7, URZ, UR29, URZ, UP0, !UPT ;  /* 0x0000001d3f077290 */ /* 0x000fe400087fe43f */
[----:B------:R-:W-:Y:S01]  /*16db0*/  UIADD3 UR24, UR11, 0x10100, URZ ;  /* 0x000101000b187890 */ /* 0x000fe2000fffe03f */
[----:B------:R-:W-:Y:S01]  /*16dc0*/  UMOV UR14, 0x0 ;  /* 0x00000000000e7882 */ /* 0x000fe20000000000 */
[----:B------:R-:W-:Y:S01]  /*16dd0*/  UMOV UR15, 0x10000000 ;  /* 0x10000000000f7882 */ /* 0x000fe20000000000 */
[----:B------:R-:W-:-:S04]  /*16de0*/  UMOV UR11, UR30 ;  /* 0x0000001e000b7c82 */ /* 0x000fc80008000000 */
[----:B------:R0:W-:Y:S02]  /*16df0*/  UTMALDG.3D.MULTICAST [UR8], [UR6], UR21, desc[UR14] ;  /* 0x00000e08060073b4 */ /* 0x0001e40008011815 */
[----:B0-----:R-:W-:Y:S01]  /*16e00*/  UMOV UR8, UR24 ;  /* 0x0000001800087c82 */ /* 0x001fe20008000000 */
[----:B------:R-:W-:Y:S02]  /*16e10*/  UMOV UR11, UR31 ;  /* 0x0000001f000b7c82 */ /* 0x000fe40008000000 */
[----:B------:R0:W-:Y:S02]  /*16e20*/  UTMALDG.3D.MULTICAST [UR8], [UR32], UR35, desc[UR14] ;  /* 0x00000e08200073b4 */ /* 0x0001e40008011823 */
[----:B0-----:R-:W-:Y:S05]  /*16e30*/  @P1 BRA `(.L_x_554) ;  /* 0xfffffffc00301947 */ /* 0x001fea000383ffff */
.L_x_551:
[----:B------:R-:W-:Y:S05]  /*16e40*/  BSYNC B1 ;  /* 0x0000000000017941 */ /* 0x000fea0003800000 */
.L_x_550:
[----:B------:R-:W2:Y:S01]  /*16e50*/  LDL.LU R15, [R1+0x200] ;  /* 0x00020000010f7983 */ /* 0x000ea20000300800 */
[----:B------:R-:W-:Y:S01]  /*16e60*/  LOP3.LUT P2, RZ, R8, 0xff, RZ, 0xc0, !PT ;  /* 0x000000ff08ff7812 */ /* 0x000fe2000784c0ff */
[----:B------:R-:W-:Y:S01]  /*16e70*/  VIADD R6, R6, UR17 ;  /* 0x0000001106067c36 */ /* 0x000fe20008000000 */
[----:B------:R-:W-:Y:S01]  /*16e80*/  ULDC.64 UR6, c[0x0][0x650] ;  /* 0x0001940000067ab9 */ /* 0x000fe20000000a00 */
[----:B------:R-:W3:Y:S01]  /*16e90*/  LDL.LU R13, [R1+0x204] ;  /* 0x00020400010d7983 */ /* 0x000ee20000300800 */
[----:B------:R-:W-:Y:S01]  /*16ea0*/  BSSY B1, `(.L_x_555) ;  /* 0x0000076000017945 */ /* 0x000fe20003800000 */
[----:B------:R-:W-:Y:S02]  /*16eb0*/  MOV R9, 0xffffffff ;  /* 0xffffffff00097802 */ /* 0x000fe40000000f00 */
[----:B------:R-:W-:Y:S02]  /*16ec0*/  SHF.R.U32.HI R2, RZ, 0x2, R6 ;  /* 0x00000002ff027819 */ /* 0x000fe40000011606 */
[----:B------:R-:W-:-:S02]  /*16ed0*/  ISETP.GT.U32.AND P0, PT, R6, 0x3, PT ;  /* 0x000000030600780c */ /* 0x000fc40003f04070 */
[----:B------:R-:W-:Y:S02]  /*16ee0*/  LOP3.LUT R2, R2, 0x1, RZ, 0xc0, !PT ;  /* 0x0000000102027812 */ /* 0x000fe400078ec0ff */
[----:B------:R-:W0:Y:S01]  /*16ef0*/  @P2 S2R R3, SR_CgaCtaId ;  /* 0x0000000000032919 */ /* 0x000e220000008800 */
[----:B------:R-:W-:Y:S02]  /*16f00*/  LOP3.LUT R6, R6, 0x3, RZ, 0xc0, !PT ;  /* 0x0000000306067812 */ /* 0x000fe400078ec0ff */
[----:B------:R-:W-:Y:S01]  /*16f10*/  ISETP.NE.U32.AND P1, PT, R2, 0x1, PT ;  /* 0x000000010200780c */ /* 0x000fe20003f25070 */
[----:B------:R-:W-:Y:S01]  /*16f20*/  IMAD.U32 R2, RZ, RZ, UR17 ;  /* 0x00000011ff027e24 */ /* 0x000fe2000f8e00ff */
[----:B------:R-:W-:Y:S02]  /*16f30*/  PRMT R4, RZ, 0x7610, R4 ;  /* 0x00007610ff047816 */ /* 0x000fe40000000004 */
[----:B------:R-:W-:Y:S02]  /*16f40*/  PRMT R8, RZ, 0x7610, R8 ;  /* 0x00007610ff087816 */ /* 0x000fe40000000008 */
[----:B------:R-:W-:-:S02]  /*16f50*/  ISETP.LT.U32.AND P0, PT, R2, 0x4, P0 ;  /* 0x000000040200780c */ /* 0x000fc40000701070 */
[----:B------:R-:W-:-:S04]  /*16f60*/  @P2 MOV R2, 0x400 ;  /* 0x0000040000022802 */ /* 0x000fc80000000f00 */
[----:B0-----:R-:W-:Y:S01]  /*16f70*/  @P2 LEA R2, R3, R2, 0x18 ;  /* 0x0000000203022211 */ /* 0x001fe200078ec0ff */
[----:B------:R-:W-:-:S03]  /*16f80*/  IMAD.U32 R3, RZ, RZ, UR17 ;  /* 0x00000011ff037e24 */ /* 0x000fc6000f8e00ff */
[----:B------:R0:W-:Y:S02]  /*16f90*/  @P2 SYNCS.ARRIVE.TRANS64.A1T0 RZ, [R2+URZ+0x58], RZ ;  /* 0x000058ff02ff29a7 */ /* 0x0001e4000810003f */
[----:B------:R-:W-:Y:S02]  /*16fa0*/  ISETP.GT.U32.AND P1, PT, R3, 0x3, !P1 ;  /* 0x000000030300780c */ /* 0x000fe40004f24070 */
[----:B------:R-:W-:Y:S02]  /*16fb0*/  SEL R3, RZ, 0x1, !P0 ;  /* 0x00000001ff037807 */ /* 0x000fe40004000000 */
[----:B0-----:R-:W-:-:S04]  /*16fc0*/  SEL R2, RZ, 0x1, !P1 ;  /* 0x00000001ff027807 */ /* 0x001fc80004800000 */
[----:B------:R-:W-:Y:S01]  /*16fd0*/  LOP3.LUT R0, R2, R0, R3, 0x96, !PT ;  /* 0x0000000002007212 */ /* 0x000fe200078e9603 */
[----:B------:R-:W-:Y:S02]  /*16fe0*/  IMAD.MOV.U32 R2, RZ, RZ, -0x1 ;  /* 0xffffffffff027424 */ /* 0x000fe400078e00ff */
[----:B------:R-:W-:Y:S01]  /*16ff0*/  IMAD.MOV.U32 R3, RZ, RZ, -0x1 ;  /* 0xffffffffff037424 */ /* 0x000fe200078e00ff */
[----:B---3--:R-:W-:-:S04]  /*17000*/  IADD3 R13, P0, R13, UR22, RZ ;  /* 0x000000160d0d7c10 */ /* 0x008fc8000ff1e0ff */
[----:B--2---:R-:W-:Y:S01]  /*17010*/  IADD3.X R15, R15, UR19, RZ, P0, !PT ;  /* 0x000000130f0f7c10 */ /* 0x004fe200087fe4ff */
[----:B------:R0:W-:Y:S01]  /*17020*/  STL [R1+0x204], R13 ;  /* 0x0002040d01007387 */ /* 0x0001e20000100800 */
[----:B------:R-:W-:-:S03]  /*17030*/  ISETP.GE.U32.AND P0, PT, R13, UR6, PT ;  /* 0x000000060d007c0c */ /* 0x000fc6000bf06070 */
[----:B------:R0:W-:Y:S01]  /*17040*/  STL [R1+0x200], R15 ;  /* 0x0002000f01007387 */ /* 0x0001e20000100800 */
[----:B------:R-:W-:-:S13]  /*17050*/  ISETP.GE.U32.AND.EX P0, PT, R15, UR7, PT, P0 ;  /* 0x000000070f007c0c */ /* 0x000fda000bf06100 */
[----:B0-----:R-:W-:Y:S05]  /*17060*/  @P0 BRA `(.L_x_556) ;  /* 0x0000000400640947 */ /* 0x001fea0003800000 */
[----:B------:R-:W0:Y:S01]  /*17070*/  S2R R7, SR_CTAID.X ;  /* 0x0000000000077919 */ /* 0x000e220000002500 */
[----:B------:R-:W-:Y:S01]  /*17080*/  ULDC UR6, c[0x0][0x150] ;  /* 0x0000540000067ab9 */ /* 0x000fe20000000800 */
[----:B------:R-:W1:Y:S01]  /*17090*/  LDC R4, c[0x0][0x144] ;  /* 0x00005100ff047b82 */ /* 0x000e620000000800 */
[----:B------:R-:W-:Y:S01]  /*170a0*/  UISETP.NE.AND UP0, UPT, UR45, URZ, UPT ;  /* 0x0000003f2d00728c */ /* 0x000fe2000bf05270 */
[----:B------:R-:W2:Y:S01]  /*170b0*/  S2R R5, SR_CTAID.Y ;  /* 0x0000000000057919 */ /* 0x000ea20000002600 */
[----:B------:R-:W-:-:S04]  /*170c0*/  ULDC UR9, c[0x0][0x630] ;  /* 0x00018c0000097ab9 */ /* 0x000fc80000000800 */
[----:B------:R-:W-:Y:S01]  /*170d0*/  PLOP3.LUT P0, PT, PT, PT, UP0, 0x80, 0x0 ;  /* 0x000000000000781c */ /* 0x000fe20003f0f008 */
[----:B------:R-:W3:Y:S01]  /*170e0*/  LDC R10, c[0x0][0x148] ;  /* 0x00005200ff0a7b82 */ /* 0x000ee20000000800 */
[----:B0-----:R-:W-:Y:S02]  /*170f0*/  I2FP.F32.U32 R2, R7 ;  /* 0x0000000700027245 */ /* 0x001fe40000201000 */
[----:B--2---:R-:W-:-:S03]  /*17100*/  I2FP.F32.U32 R3, R5 ;  /* 0x0000000500037245 */ /* 0x004fc60000201000 */
[----:B------:R-:W-:Y:S01]  /*17110*/  FMUL R2, R2, UR6 ;  /* 0x0000000602027c20 */ /* 0x000fe20008400000 */
[----:B------:R-:W-:Y:S02]  /*17120*/  ULDC UR6, c[0x0][0x154] ;  /* 0x0000550000067ab9 */ /* 0x000fe40000000800 */
[----:B------:R-:W-:Y:S01]  /*17130*/  FMUL R9, R3, UR6 ;  /* 0x0000000603097c20 */ /* 0x000fe20008400000 */
[----:B------:R-:W-:Y:S02]  /*17140*/  ULDC.64 UR6, c[0x0][0x628] ;  /* 0x00018a0000067ab9 */ /* 0x000fe40000000a00 */
[----:B------:R-:W0:Y:S08]  /*17150*/  F2I.U32.TRUNC.NTZ R2, R2 ;  /* 0x0000000200027305 */ /* 0x000e30000020f000 */
[----:B------:R-:W2:Y:S01]  /*17160*/  F2I.U32.TRUNC.NTZ R9, R9 ;  /* 0x0000000900097305 */ /* 0x000ea2000020f000 */
[----:B0-----:R-:W-:-:S02]  /*17170*/  IMAD.MOV R3, RZ, RZ, -R2 ;  /* 0x000000ffff037224 */ /* 0x001fc400078e0a02 */
[----:B------:R-:W-:Y:S02]  /*17180*/  IMAD.MOV.U32 R2, RZ, RZ, R13 ;  /* 0x000000ffff027224 */ /* 0x000fe400078e000d */
[----:B-1----:R-:W-:Y:S02]  /*17190*/  IMAD R7, R4, R3, R7 ;  /* 0x0000000304077224 */ /* 0x002fe400078e0207 */
[----:B--2---:R-:W-:-:S04]  /*171a0*/  IMAD.MOV R3, RZ, RZ, -R9 ;  /* 0x000000ffff037224 */ /* 0x004fc800078e0a09 */
[----:B---3--:R-:W-:Y:S01]  /*171b0*/  @P0 IMAD R7, R10, R3, R5 ;  /* 0x000000030a070224 */ /* 0x008fe200078e0205 */
[----:B------:R-:W-:Y:S01]  /*171c0*/  ISETP.NE.U32.AND P0, PT, RZ, UR6, PT ;  /* 0x00000006ff007c0c */ /* 0x000fe2000bf05070 */
[----:B------:R-:W-:-:S03]  /*171d0*/  IMAD.MOV.U32 R3, RZ, RZ, R15 ;  /* 0x000000ffff037224 */ /* 0x000fc600078e000f */
[----:B------:R-:W-:-:S13]  /*171e0*/  ISETP.NE.AND.EX P0, PT, RZ, UR7, PT, P0 ;  /* 0x00000007ff007c0c */ /* 0x000fda000bf05300 */
[----:B------:R-:W-:Y:S05]  /*171f0*/  @!P0 BRA `(.L_x_557) ;  /* 0x0000000000288947 */ /* 0x000fea0003800000 */
[----:B------:R-:W-:Y:S02]  /*17200*/  ULDC UR8, c[0x0][0x634] ;  /* 0x00018d0000087ab9 */ /* 0x000fe40000000800 */
[----:B------:R-:W-:-:S05]  /*17210*/  IADD3 R3, P0, R13, UR8, RZ ;  /* 0x000000080d037c10 */ /* 0x000fca000ff1e0ff */
[----:B------:R-:W-:-:S04]  /*17220*/  IMAD.X R9, RZ, RZ, R15, P0 ;  /* 0x000000ffff097224 */ /* 0x000fc800000e060f */
[----:B------:R-:W-:-:S04]  /*17230*/  IMAD.WIDE.U32 R4, R9, UR6, RZ ;  /* 0x0000000609047c25 */ /* 0x000fc8000f8e00ff */
[----:B------:R-:W-:-:S04]  /*17240*/  IMAD.WIDE.U32 R4, P0, R3, UR7, R4 ;  /* 0x0000000703047c25 */ /* 0x000fc8000f800004 */
[----:B------:R-:W-:-:S04]  /*17250*/  IMAD.WIDE.U32 R2, R3, UR6, RZ ;  /* 0x0000000603027c25 */ /* 0x000fc8000f8e00ff */
[----:B------:R-:W-:Y:S01]  /*17260*/  IMAD.MOV.U32 R2, RZ, RZ, R5 ;  /* 0x000000ffff027224 */ /* 0x000fe200078e0005 */
[----:B------:R-:W-:Y:S02]  /*17270*/  IADD3 RZ, P1, R3, R4, RZ ;  /* 0x0000000403ff7210 */ /* 0x000fe40007f3e0ff */
[----:B------:R-:W-:-:S03]  /*17280*/  IADD3.X R3, RZ, RZ, RZ, P0, !PT ;  /* 0x000000ffff037210 */ /* 0x000fc600007fe4ff */
[----:B------:R-:W-:-:S08]  /*17290*/  IMAD.WIDE.U32.X R2, R9, UR7, R2, P1 ;  /* 0x0000000709027c25 */ /* 0x000fd000088e0402 */
.L_x_557:
[--C-:B------:R-:W-:Y:S01]  /*172a0*/  SHF.R.U64 R9, R2, UR9, R3.reuse ;  /* 0x0000000902097c19 */ /* 0x100fe20008001203 */
[----:B------:R-:W-:Y:S01]  /*172b0*/  ULDC.64 UR6, c[0x0][0x620] ;  /* 0x0001880000067ab9 */ /* 0x000fe20000000a00 */
[----:B------:R-:W-:Y:S01]  /*172c0*/  SHF.R.U32.HI R2, RZ, UR9, R3 ;  /* 0x00000009ff027c19 */ /* 0x000fe20008011603 */
[----:B------:R-:W-:Y:S01]  /*172d0*/  IMAD.MOV.U32 R3, RZ, RZ, R15 ;  /* 0x000000ffff037224 */ /* 0x000fe200078e000f */
[----:B------:R-:W-:Y:S01]  /*172e0*/  IADD3 R11, P0, RZ, -R9, RZ ;  /* 0x80000009ff0b7210 */ /* 0x000fe20007f1e0ff */
[----:B------:R-:W-:-:S04]  /*172f0*/  ULDC.64 UR8, c[0x0][0x640] ;  /* 0x0001900000087ab9 */ /* 0x000fc80000000a00 */
[----:B------:R-:W-:Y:S01]  /*17300*/  IMAD.X R2, RZ, RZ, ~R2, P0 ;  /* 0x000000ffff027224 */ /* 0x000fe200000e0e02 */
[----:B------:R-:W-:-:S03]  /*17310*/  ISETP.NE.U32.AND P0, PT, RZ, UR8, PT ;  /* 0x00000008ff007c0c */ /* 0x000fc6000bf05070 */
[----:B------:R-:W-:Y:S01]  /*17320*/  IMAD R2, R2, UR6, RZ ;  /* 0x0000000602027c24 */ /* 0x000fe2000f8e02ff */
[----:B------:R-:W-:-:S03]  /*17330*/  ISETP.NE.AND.EX P0, PT, RZ, UR9, PT, P0 ;  /* 0x00000009ff007c0c */ /* 0x000fc6000bf05300 */
[----:B------:R-:W-:Y:S02]  /*17340*/  IMAD R5, R11, UR7, R2 ;  /* 0x000000070b057c24 */ /* 0x000fe4000f8e0202 */
[----:B------:R-:W-:-:S04]  /*17350*/  IMAD.MOV.U32 R2, RZ, RZ, R13 ;  /* 0x000000ffff027224 */ /* 0x000fc800078e000d */
[----:B------:R-:W-:Y:S01]  /*17360*/  IMAD.WIDE.U32 R2, R11, UR6, R2 ;  /* 0x000000060b027c25 */ /* 0x000fe2000f8e0002 */
[----:B------:R-:W-:-:S03]  /*17370*/  ULDC UR6, c[0x0][0x618] ;  /* 0x0001860000067ab9 */ /* 0x000fc60000000800 */
[----:B------:R-:W-:-:S05]  /*17380*/  IMAD.IADD R3, R3, 0x1, R5 ;  /* 0x0000000103037824 */ /* 0x000fca00078e0205 */
[--C-:B------:R-:W-:Y:S02]  /*17390*/  SHF.R.U64 R10, R2, UR6, R3.reuse ;  /* 0x00000006020a7c19 */ /* 0x100fe40008001203 */
[----:B------:R-:W-:Y:S01]  /*173a0*/  SHF.R.U32.HI R3, RZ, UR6, R3 ;  /* 0x00000006ff037c19 */ /* 0x000fe20008011603 */
[----:B------:R-:W-:-:S03]  /*173b0*/  ULDC UR6, c[0x0][0x608] ;  /* 0x0001820000067ab9 */ /* 0x000fc60000000800 */
[--C-:B------:R-:W-:Y:S02]  /*173c0*/  SHF.R.U64 R12, R10, UR6, R3.reuse ;  /* 0x000000060a0c7c19 */ /* 0x100fe40008001203 */
[----:B------:R-:W-:Y:S01]  /*173d0*/  SHF.R.U32.HI R3, RZ, UR6, R3 ;  /* 0x00000006ff037c19 */ /* 0x000fe20008011603 */
[----:B------:R-:W-:-:S03]  /*173e0*/  ULDC UR6, c[0x0][0x658] ;  /* 0x0001960000067ab9 */ /* 0x000fc60000000800 */
[--C-:B------:R-:W-:Y:S02]  /*173f0*/  SHF.R.U32.HI R13, RZ, UR6, R3.reuse ;  /* 0x00000006ff0d7c19 */ /* 0x100fe40008011603 */
[----:B------:R-:W-:-:S03]  /*17400*/  SHF.R.U64 R11, R12, UR6, R3 ;  /* 0x000000060c0b7c19 */ /* 0x000fc60008001203 */
[----:B------:R-:W-:Y:S01]  /*17410*/  IMAD.MOV.U32 R3, RZ, RZ, R13 ;  /* 0x000000ffff037224 */ /* 0x000fe200078e000d */
[----:B------:R-:W-:Y:S01]  /*17420*/  MOV R2, R11 ;  /* 0x0000000b00027202 */ /* 0x000fe20000000f00 */
[----:B------:R-:W-:Y:S06]  /*17430*/  @!P0 BRA `(.L_x_558) ;  /* 0x0000000000288947 */ /* 0x000fec0003800000 */
[----:B------:R-:W-:Y:S02]  /*17440*/  ULDC UR6, c[0x0][0x64c] ;  /* 0x0001930000067ab9 */ /* 0x000fe40000000800 */
[----:B------:R-:W-:-:S05]  /*17450*/  IADD3 R3, P0, R11, UR6, RZ ;  /* 0x000000060b037c10 */ /* 0x000fca000ff1e0ff */
[----:B------:R-:W-:-:S04]  /*17460*/  IMAD.X R13, RZ, RZ, R13, P0 ;  /* 0x000000ffff0d7224 */ /* 0x000fc800000e060d */
[----:B------:R-:W-:-:S04]  /*17470*/  IMAD.WIDE.U32 R4, R13, UR8, RZ ;  /* 0x000000080d047c25 */ /* 0x000fc8000f8e00ff */
[----:B------:R-:W-:-:S04]  /*17480*/  IMAD.WIDE.U32 R4, P0, R3, UR9, R4 ;  /* 0x0000000903047c25 */ /* 0x000fc8000f800004 */
[----:B------:R-:W-:-:S04]  /*17490*/  IMAD.WIDE.U32 R2, R3, UR8, RZ ;  /* 0x0000000803027c25 */ /* 0x000fc8000f8e00ff */
[----:B------:R-:W-:Y:S01]  /*174a0*/  IMAD.MOV.U32 R2, RZ, RZ, R5 ;  /* 0x000000ffff027224 */ /* 0x000fe200078e0005 */
[----:B------:R-:W-:Y:S01]  /*174b0*/  IADD3 RZ, P1, R3, R4, RZ ;  /* 0x0000000403ff7210 */ /* 0x000fe20007f3e0ff */
[----:B------:R-:W-:-:S04]  /*174c0*/  IMAD.X R3, RZ, RZ, RZ, P0 ;  /* 0x000000ffff037224 */ /* 0x000fc800000e06ff */
[----:B------:R-:W-:-:S08]  /*174d0*/  IMAD.WIDE.U32.X R2, R13, UR9, R2, P1 ;  /* 0x000000090d027c25 */ /* 0x000fd000088e0402 */
.L_x_558:
[----:B------:R-:W-:Y:S01]  /*174e0*/  ULDC UR6, c[0x0][0x648] ;  /* 0x0001920000067ab9 */ /* 0x000fe20000000800 */
[----:B------:R-:W-:Y:S01]  /*174f0*/  LOP3.LUT R12, R12, UR16, RZ, 0xc0, !PT ;  /* 0x000000100c0c7c12 */ /* 0x000fe2000f8ec0ff */
[----:B------:R-:W-:Y:S01]  /*17500*/  UISETP.NE.AND UP0, UPT, UR45, URZ, UPT ;  /* 0x0000003f2d00728c */ /* 0x000fe2000bf05270 */
[----:B------:R-:W-:Y:S01]  /*17510*/  SHF.R.U64 R3, R2, UR6, R3 ;  /* 0x0000000602037c19 */ /* 0x000fe20008001203 */
[----:B------:R-:W-:Y:S01]  /*17520*/  ULDC UR6, c[0x0][0x638] ;  /* 0x00018e0000067ab9 */ /* 0x000fe20000000800 */
[----:B------:R-:W-:-:S03]  /*17530*/  MOV R4, 0x1 ;  /* 0x0000000100047802 */ /* 0x000fc60000000f00 */
[----:B------:R-:W-:Y:S01]  /*17540*/  IMAD.MOV R2, RZ, RZ, -R3 ;  /* 0x000000ffff027224 */ /* 0x000fe200078e0a03 */
[----:B------:R-:W-:Y:S01]  /*17550*/  PLOP3.LUT P0, PT, PT, PT, UP0, 0x40, 0x0 ;  /* 0x000000000000781c */ /* 0x000fe20003f0e808 */
[----:B------:R-:W-:Y:S01]  /*17560*/  IMAD R12, R3, UR5, R12 ;  /* 0x00000005030c7c24 */ /* 0x000fe2000f8e020c */
[----:B------:R-:W-:Y:S01]  /*17570*/  PLOP3.LUT P1, PT, PT, PT, UP0, 0x40, 0x0 ;  /* 0x000000000000781c */ /* 0x000fe20003f2e808 */
[----:B------:R-:W-:Y:S01]  /*17580*/  IMAD R11, R2, UR6, R11 ;  /* 0x00000006020b7c24 */ /* 0x000fe2000f8e020b */
[----:B------:R-:W-:Y:S01]  /*17590*/  ULDC UR6, c[0x0][0x610] ;  /* 0x0001840000067ab9 */ /* 0x000fe20000000800 */
[----:B------:R-:W-:Y:S01]  /*175a0*/  LOP3.LUT R2, R10, UR4, RZ, 0xc0, !PT ;  /* 0x000000040a027c12 */ /* 0x000fe2000f8ec0ff */
[----:B------:R-:W-:Y:S01]  /*175b0*/  IMAD R7, R12, UR6, R7 ;  /* 0x000000060c077c24 */ /* 0x000fe2000f8e0207 */
[----:B------:R-:W-:-:S03]  /*175c0*/  ULDC UR6, c[0x0][0x600] ;  /* 0x0001800000067ab9 */ /* 0x000fc60000000800 */
[----:B------:R-:W-:-:S05]  /*175d0*/  IMAD R2, R11, UR6, R2 ;  /* 0x000000060b027c24 */ /* 0x000fca000f8e0202 */
[----:B------:R-:W-:Y:S02]  /*175e0*/  SEL R3, R2, R7, P0 ;  /* 0x0000000702037207 */ /* 0x000fe40000000000 */
[----:B------:R-:W-:-:S07]  /*175f0*/  SEL R2, R7, R2, P1 ;  /* 0x0000000207027207 */ /* 0x000fce0000800000 */
.L_x_556:
[----:B------:R-:W-:Y:S05]  /*17600*/  BSYNC B1 ;  /* 0x0000000000017941 */ /* 0x000fea0003800000 */
.L_x_555:
[----:B------:R-:W-:-:S13]  /*17610*/  LOP3.LUT P0, RZ, R4, 0xff, RZ, 0xc0, !PT ;  /* 0x000000ff04ff7812 */ /* 0x000fda000780c0ff */
[----:B------:R-:W-:Y:S05]  /*17620*/  @P0 BRA `(.L_x_559) ;  /* 0xfffffff000fc0947 */ /* 0x000fea000383ffff */
[----:B------:R-:W-:Y:S05]  /*17630*/  BSYNC B0 ;  /* 0x0000000000007941 */ /* 0x000fea0003800000 */
.L_x_548:
[----:B------:R-:W-:-:S03]  /*17640*/  UMOV UR6, 0xffffffff ;  /* 0xffffffff00067882 */ /* 0x000fc60000000000 */
[----:B------:R-:W-:Y:S05]  /*17650*/  BRA.DIV UR6, `(.L_x_560) ;  /* 0x0000000606187947 */ /* 0x000fea000b800000 */
[----:B------:R-:W-:-:S13]  /*17660*/  ELECT P6, URZ, PT ;  /* 0x00000000003f782f */ /* 0x000fda00038c0000 */
.L_x_574:
[----:B------:R-:W-:Y:S04]  /*17670*/  BSSY B0, `(.L_x_561) ;  /* 0x000002c000007945 */ /* 0x000fe80003800000 */
[----:B------:R-:W-:Y:S05]  /*17680*/  @!P6 BRA `(.L_x_562) ;  /* 0x0000000000a8e947 */ /* 0x000fea0003800000 */
[----:B------:R-:W-:-:S04]  /*17690*/  ULOP3.LUT UR6, UR40, 0x2, URZ, 0xfc, !UPT ;  /* 0x0000000228067892 */ /* 0x000fc8000f8efc3f */
[----:B------:R-:W-:-:S06]  /*176a0*/  UISETP.NE.AND UP0, UPT, UR6, 0x3, UPT ;  /* 0x000000030600788c */ /* 0x000fcc000bf05270 */
[----:B------:R-:W-:-:S13]  /*176b0*/  PLOP3.LUT P0, PT, PT, PT, UP0, 0x80, 0x0 ;  /* 0x000000000000781c */ /* 0x000fda0003f0f008 */
[----:B------:R-:W-:Y:S05]  /*176c0*/  @!P0 BRA `(.L_x_563) ;  /* 0x0000000000048947 */ /* 0x000fea0003800000 */
[----:B------:R-:W-:Y:S01]  /*176d0*/  BPT.TRAP 0x1 ;  /* 0x000000040000795c */ /* 0x000fe20000300000 */
.L_x_563:
[----:B------:R-:W0:Y:S01]  /*176e0*/  S2R R3, SR_CgaCtaId ;  /* 0x0000000000037919 */ /* 0x000e220000008800 */
[----:B------:R-:W-:-:S04]  /*176f0*/  MOV R2, 0x400 ;  /* 0x0000040000027802 */ /* 0x000fc80000000f00 */
[----:B0-----:R-:W-:Y:S02]  /*17700*/  LEA R3, R3, R2, 0x18 ;  /* 0x0000000203037211 */ /* 0x001fe400078ec0ff */
[----:B------:R-:W-:-:S03]  /*17710*/  SHF.L.U32 R2, R0, 0x1f, RZ ;  /* 0x0000001f00027819 */ /* 0x000fc600000006ff */
[----:B------:R-:W-:-:S04]  /*17720*/  VIADD R3, R3, 0x20 ;  /* 0x0000002003037836 */ /* 0x000fc80000000000 */
[----:B------:R-:W-:-:S04]  /*17730*/  IMAD R5, R6, 0x8, R3 ;  /* 0x0000000806057824 */ /* 0x000fc800078e0203 */
[----:B------:R-:W0:Y:S02]  /*17740*/  SYNCS.PHASECHK.TRANS64.TRYWAIT P0, [R5+URZ], R2 ;  /* 0x00000002050075a7 */ /* 0x000e24000800017f */
[----:B0-----:R-:W-:Y:S05]  /*17750*/  @!P0 BRA `(.L_x_564) ;  /* 0x0000000000f88947 */ /* 0x001fea0003800000 */
.L_x_575:
[----:B------:R-:W-:-:S05]  /*17760*/  VIADD R6, R6, 0x1 ;  /* 0x0000000106067836 */ /* 0x000fca0000000000 */
[----:B------:R-:W-:-:S04]  /*17770*/  ISETP.NE.AND P0, PT, R6, 0x4, PT ;  /* 0x000000040600780c */ /* 0x000fc80003f05270 */
[----:B0-----:R-:W-:Y:S02]  /*17780*/  SEL R5, RZ, 0x1, P0 ;  /* 0x00000001ff057807 */ /* 0x001fe40000000000 */
[----:B------:R-:W-:Y:S02]  /*17790*/  SEL R6, R6, RZ, P0 ;  /* 0x000000ff06067207 */ /* 0x000fe40000000000 */
[----:B------:R-:W-:-:S03]  /*177a0*/  LOP3.LUT R5, R0, R5, RZ, 0x3c, !PT ;  /* 0x0000000500057212 */ /* 0x000fc600078e3cff */
[----:B------:R-:W-:Y:S01]  /*177b0*/  IMAD R7, R6, 0x8, R3 ;  /* 0x0000000806077824 */ /* 0x000fe200078e0203 */
[----:B------:R-:W-:-:S04]  /*177c0*/  SHF.L.U32 R0, R5, 0x1f, RZ ;  /* 0x0000001f05007819 */ /* 0x000fc800000006ff */
[----:B------:R-:W0:Y:S02]  /*177d0*/  SYNCS.PHASECHK.TRANS64.TRYWAIT P0, [R7+URZ], R0 ;  /* 0x00000000070075a7 */ /* 0x000e24000800017f */
[----:B0-----:R-:W-:Y:S05]  /*177e0*/  @!P0 BRA `(.L_x_565) ;  /* 0x0000000000e88947 */ /* 0x001fea0003800000 */
.L_x_576:
[----:B0-----:R-:W-:-:S05]  /*177f0*/  VIADD R0, R6, 0x1 ;  /* 0x0000000106007836 */ /* 0x001fca0000000000 */
[----:B------:R-:W-:-:S04]  /*17800*/  ISETP.NE.AND P0, PT, R0, 0x4, PT ;  /* 0x000000040000780c */ /* 0x000fc80003f05270 */
[----:B------:R-:W-:Y:S02]  /*17810*/  SEL R2, RZ, 0x1, P0 ;  /* 0x00000001ff027807 */ /* 0x000fe40000000000 */
[----:B------:R-:W-:Y:S02]  /*17820*/  SEL R4, R0, RZ, P0 ;  /* 0x000000ff00047207 */ /* 0x000fe40000000000 */
[----:B------:R-:W-:Y:S02]  /*17830*/  LOP3.LUT R5, R5, R2, RZ, 0x3c, !PT ;  /* 0x0000000205057212 */ /* 0x000fe400078e3cff */
[----:B------:R-:W-:Y:S02]  /*17840*/  LEA R7, R4, R3, 0x3 ;  /* 0x0000000304077211 */ /* 0x000fe400078e18ff */
[----:B------:R-:W-:-:S04]  /*17850*/  SHF.L.U32 R0, R5, 0x1f, RZ ;  /* 0x0000001f05007819 */ /* 0x000fc800000006ff */
[----:B------:R-:W0:Y:S02]  /*17860*/  SYNCS.PHASECHK.TRANS64.TRYWAIT P0, [R7+URZ], R0 ;  /* 0x00000000070075a7 */ /* 0x000e24000800017f */
[----:B0-----:R-:W-:Y:S05]  /*17870*/  @!P0 BRA `(.L_x_566) ;  /* 0x0000000000d88947 */ /* 0x001fea0003800000 */
.L_x_577:
[----:B0-----:R-:W-:-:S05]  /*17880*/  VIADD R0, R4, 0x1 ;  /* 0x0000000104007836 */ /* 0x001fca0000000000 */
[----:B------:R-:W-:-:S04]  /*17890*/  ISETP.NE.AND P0, PT, R0, 0x4, PT ;  /* 0x000000040000780c */ /* 0x000fc80003f05270 */
[----:B------:R-:W-:Y:S02]  /*178a0*/  SEL R2, RZ, 0x1, P0 ;  /* 0x00000001ff027807 */ /* 0x000fe40000000000 */
[----:B------:R-:W-:Y:S02]  /*178b0*/  SEL R0, R0, RZ, P0 ;  /* 0x000000ff00007207 */ /* 0x000fe40000000000 */
[----:B------:R-:W-:-:S03]  /*178c0*/  LOP3.LUT R2, R5, R2, RZ, 0x3c, !PT ;  /* 0x0000000205027212 */ /* 0x000fc600078e3cff */
[----:B------:R-:W-:Y:S01]  /*178d0*/  IMAD R3, R0, 0x8, R3 ;  /* 0x0000000800037824 */ /* 0x000fe200078e0203 */
[----:B------:R-:W-:-:S07]  /*178e0*/  SHF.L.U32 R0, R2, 0x1f, RZ ;  /* 0x0000001f02007819 */ /* 0x000fce00000006ff */
.L_x_567:
[----:B0-----:R0:W1:Y:S02]  /*178f0*/  SYNCS.PHASECHK.TRANS64.TRYWAIT P0, [R3+URZ], R0 ;  /* 0x00000000030075a7 */ /* 0x001064000800017f */
[----:B-1----:R-:W-:Y:S05]  /*17900*/  @!P0 NANOSLEEP.SYNCS 0x989680 ;  /* 0x009896800000895d */ /* 0x002fea0003900000 */
[----:B------:R-:W1:Y:S02]  /*17910*/  @!P0 SYNCS.PHASECHK.TRANS64 P0, [R3+URZ], R0 ;  /* 0x00000000030085a7 */ /* 0x000e64000800007f */
[----:B-1----:R-:W-:Y:S05]  /*17920*/  @!P0 BRA `(.L_x_567) ;  /* 0xfffffffc00f08947 */ /* 0x002fea000383ffff */
.L_x_562:
[----:B------:R-:W-:Y:S05]  /*17930*/  BSYNC B0 ;  /* 0x0000000000007941 */ /* 0x000fea0003800000 */
.L_x_561:
[----:B------:R-:W-:Y:S05]  /*17940*/  EXIT ;  /* 0x000000000000794d */ /* 0x000fea0003800000 */
.L_x_21:
[----:B-1----:R1:W2:Y:S02]  /*17950*/  SYNCS.PHASECHK.TRANS64.TRYWAIT P1, [R4+URZ], R3 ;  /* 0x00000003040075a7 */ /* 0x0022a4000802017f */
[----:B--2---:R-:W-:Y:S05]  /*17960*/  @!P1 NANOSLEEP.SYNCS 0x989680 ;  /* 0x009896800000995d */ /* 0x004fea0003900000 */
[----:B------:R-:W2:Y:S02]  /*17970*/  @!P1 SYNCS.PHASECHK.TRANS64 P1, [R4+URZ], R3 ;  /* 0x00000003040095a7 */ /* 0x000ea4000802007f */
[----:B--2---:R-:W-:Y:S05]  /*17980*/  @!P1 BRA `(.L_x_21) ;  /* 0xfffffffc00f09947 */ /* 0x004fea000383ffff */
[----:B------:R-:W-:Y:S05]  /*17990*/  BRA `(.L_x_20) ;  /* 0xfffffe9c00587947 */ /* 0x000fea000383ffff */
.L_x_26:
[----:B-1----:R1:W2:Y:S02]  /*179a0*/  SYNCS.PHASECHK.TRANS64.TRYWAIT P1, [R5+URZ], R6 ;  /* 0x00000006050075a7 */ /* 0x0022a4000802017f */
[----:B--2---:R-:W-:Y:S05]  /*179b0*/  @!P1 NANOSLEEP.SYNCS 0x989680 ;  /* 0x009896800000995d */ /* 0x004fea0003900000 */
[----:B------:R-:W2:Y:S02]  /*179c0*/  @!P1 SYNCS.PHASECHK.TRANS64 P1, [R5+URZ], R6 ;  /* 0x00000006050095a7 */ /* 0x000ea4000802007f */
[----:B--2---:R-:W-:Y:S05]  /*179d0*/  @!P1 BRA `(.L_x_26) ;  /* 0xfffffffc00f09947 */ /* 0x004fea000383ffff */
[----:B------:R-:W-:Y:S05]  /*179e0*/  BRA `(.L_x_25) ;  /* 0xfffffeb000b87947 */ /* 0x000fea000383ffff */
.L_x_549:
[----:B------:R-:W-:Y:S01]  /*179f0*/  BSSY B1, `(.L_x_568) ;  /* 0x0000006000017945 */ /* 0x000fe20003800000 */
[----:B------:R-:W-:-:S07]  /*17a00*/  IMAD.MOV.U32 R15, RZ, RZ, -0x1 ;  /* 0xffffffffff0f7424 */ /* 0x000fce00078e00ff */
[----:B------:R-:W-:Y:S05]  /*17a10*/  WARPSYNC.COLLECTIVE R15, `(.L_x_569) ;  /* 0x000000000f0c7348 */ /* 0x000fea0003c00000 */
[----:B------:R-:W-:Y:S02]  /*17a20*/  ELECT P6, UR62, PT ;  /* 0x00000000003e782f */ /* 0x000fe400038c0000 */
[----:B------:R-:W-:Y:S01]  /*17a30*/  MOV R14, UR62 ;  /* 0x0000003e000e7c02 */ /* 0x000fe20008000f00 */
[----:B------:R-:W-:Y:S10]  /*17a40*/  ENDCOLLECTIVE ;  /* 0x000000000000791b */ /* 0x000ff40003800000 */
.L_x_569:
[----:B------:R-:W-:Y:S05]  /*17a50*/  BSYNC B1 ;  /* 0x0000000000017941 */ /* 0x000fea0003800000 */
.L_x_568:
[----:B------:R-:W-:Y:S05]  /*17a60*/  BRA `(.L_x_570) ;  /* 0xffffffec00f87947 */ /* 0x000fea000383ffff */
.L_x_552:
[----:B0-----:R0:W2:Y:S02]  /*17a70*/  SYNCS.PHASECHK.TRANS64.TRYWAIT P0, [R10+URZ+0x20], R5 ;  /* 0x000020050a0075a7 */ /* 0x0010a4000800017f */
[----:B--2---:R-:W-:Y:S05]  /*17a80*/  @!P0 NANOSLEEP.SYNCS 0x989680 ;  /* 0x009896800000895d */ /* 0x004fea0003900000 */
[----:B------:R-:W2:Y:S02]  /*17a90*/  @!P0 SYNCS.PHASECHK.TRANS64 P0, [R10+URZ+0x20], R5 ;  /* 0x000020050a0085a7 */ /* 0x000ea4000800007f */
[----:B--2---:R-:W-:Y:S05]  /*17aa0*/  @!P0 BRA `(.L_x_552) ;  /* 0xfffffffc00f08947 */ /* 0x004fea000383ffff */
[----:B------:R-:W-:Y:S05]  /*17ab0*/  BRA `(.L_x_571) ;  /* 0xfffffff000387947 */ /* 0x000fea000383ffff */
.L_x_560:
[----:B------:R-:W-:Y:S01]  /*17ac0*/  BSSY B0, `(.L_x_572) ;  /* 0x0000006000007945 */ /* 0x000fe20003800000 */
[----:B------:R-:W-:-:S07]  /*17ad0*/  IMAD.MOV.U32 R15, RZ, RZ, -0x1 ;  /* 0xffffffffff0f7424 */ /* 0x000fce00078e00ff */
[----:B------:R-:W-:Y:S05]  /*17ae0*/  WARPSYNC.COLLECTIVE R15, `(.L_x_573) ;  /* 0x000000000f0c7348 */ /* 0x000fea0003c00000 */
[----:B------:R-:W-:Y:S02]  /*17af0*/  ELECT P6, UR62, PT ;  /* 0x00000000003e782f */ /* 0x000fe400038c0000 */
[----:B------:R-:W-:Y:S01]  /*17b00*/  MOV R14, UR62 ;  /* 0x0000003e000e7c02 */ /* 0x000fe20008000f00 */
[----:B------:R-:W-:Y:S10]  /*17b10*/  ENDCOLLECTIVE ;  /* 0x000000000000791b */ /* 0x000ff40003800000 */
.L_x_573:
[----:B------:R-:W-:Y:S05]  /*17b20*/  BSYNC B0 ;  /* 0x0000000000007941 */ /* 0x000fea0003800000 */
.L_x_572:
[----:B------:R-:W-:Y:S05]  /*17b30*/  BRA `(.L_x_574) ;  /* 0xfffffff800cc7947 */ /* 0x000fea000383ffff */
.L_x_564:
[----:B0-----:R0:W1:Y:S02]  /*17b40*/  SYNCS.PHASECHK.TRANS64.TRYWAIT P0, [R5+URZ], R2 ;  /* 0x00000002050075a7 */ /* 0x001064000800017f */
[----:B-1----:R-:W-:Y:S05]  /*17b50*/  @!P0 NANOSLEEP.SYNCS 0x989680 ;  /* 0x009896800000895d */ /* 0x002fea0003900000 */
[----:B------:R-:W1:Y:S02]  /*17b60*/  @!P0 SYNCS.PHASECHK.TRANS64 P0, [R5+URZ], R2 ;  /* 0x00000002050085a7 */ /* 0x000e64000800007f */
[----:B-1----:R-:W-:Y:S05]  /*17b70*/  @!P0 BRA `(.L_x_564) ;  /* 0xfffffffc00f08947 */ /* 0x002fea000383ffff */
[----:B------:R-:W-:Y:S05]  /*17b80*/  BRA `(.L_x_575) ;  /* 0xfffffff800f47947 */ /* 0x000fea000383ffff */
.L_x_565:
[----:B0-----:R0:W1:Y:S02]  /*17b90*/  SYNCS.PHASECHK.TRANS64.TRYWAIT P0, [R7+URZ], R0 ;  /* 0x00000000070075a7 */ /* 0x001064000800017f */
[----:B-1----:R-:W-:Y:S05]  /*17ba0*/  @!P0 NANOSLEEP.SYNCS 0x989680 ;  /* 0x009896800000895d */ /* 0x002fea0003900000 */
[----:B------:R-:W1:Y:S02]  /*17bb0*/  @!P0 SYNCS.PHASECHK.TRANS64 P0, [R7+URZ], R0 ;  /* 0x00000000070085a7 */ /* 0x000e64000800007f */
[----:B-1----:R-:W-:Y:S05]  /*17bc0*/  @!P0 BRA `(.L_x_565) ;  /* 0xfffffffc00f08947 */ /* 0x002fea000383ffff */
[----:B------:R-:W-:Y:S05]  /*17bd0*/  BRA `(.L_x_576) ;  /* 0xfffffffc00047947 */ /* 0x000fea000383ffff */
.L_x_566:
[----:B0-----:R0:W1:Y:S02]  /*17be0*/  SYNCS.PHASECHK.TRANS64.TRYWAIT P0, [R7+URZ], R0 ;  /* 0x00000000070075a7 */ /* 0x001064000800017f */
[----:B-1----:R-:W-:Y:S05]  /*17bf0*/  @!P0 NANOSLEEP.SYNCS 0x989680 ;  /* 0x009896800000895d */ /* 0x002fea0003900000 */
[----:B------:R-:W1:Y:S02]  /*17c00*/  @!P0 SYNCS.PHASECHK.TRANS64 P0, [R7+URZ], R0 ;  /* 0x00000000070085a7 */ /* 0x000e64000800007f */
[----:B-1----:R-:W-:Y:S05]  /*17c10*/  @!P0 BRA `(.L_x_566) ;  /* 0xfffffffc00f08947 */ /* 0x002fea000383ffff */
[----:B------:R-:W-:Y:S05]  /*17c20*/  BRA `(.L_x_577) ;  /* 0xfffffffc00147947 */ /* 0x000fea000383ffff */
.L_x_578:
[----:B------:R-:W-:-:S00]  /*17c30*/  BRA `(.L_x_578) ;  /* 0xfffffffc00fc7947 */ /* 0x000fc0000383ffff */
[----:B------:R-:W-:-:S00]  /*17c40*/  NOP ;  /* 0x0000000000007918 */ /* 0x000fc00000000000 */
        /* <DEDUP_REMOVED lines=11> */
.L_x_579:


//--------------------- .nv.global.init           --------------------------
	.section	.nv.global.init,"aw",@progbits
.nv.global.init:
	.type		$str$22,@object
	.size		$str$22,($str$23 - $str$22)
$str$22:
        /*0000*/ 	.byte	0x6b, 0x5f, 0x74, 0x69, 0x6c, 0x65, 0x5f, 0x63, 0x6f, 0x75, 0x6e, 0x74, 0x20, 0x3e, 0x3d, 0x20
        /*0010*/ 	.byte	0x31, 0x00
	.type		$str$23,@object
	.size		$str$23,(__unnamed_1 - $str$23)
$str$23:
        /*0012*/ 	.byte	0x2f, 0x74, 0x6d, 0x70, 0x2f, 0x63, 0x75, 0x74, 0x6c, 0x61, 0x73, 0x73, 0x5f, 0x73, 0x77, 0x65
        /*0022*/ 	.byte	0x65, 0x70, 0x5f, 0x73, 0x72, 0x63, 0x2f, 0x69, 0x6e, 0x63, 0x6c, 0x75, 0x64, 0x65, 0x2f, 0x63
        /*0032*/ 	.byte	0x75, 0x74, 0x6c, 0x61, 0x73, 0x73, 0x2f, 0x67, 0x65, 0x6d, 0x6d, 0x2f, 0x63, 0x6f, 0x6c, 0x6c
        /*0042*/ 	.byte	0x65, 0x63, 0x74, 0x69, 0x76, 0x65, 0x2f, 0x73, 0x6d, 0x39, 0x30, 0x5f, 0x6d, 0x6d, 0x61, 0x5f
        /*0052*/ 	.byte	0x74, 0x6d, 0x61, 0x5f, 0x67, 0x6d, 0x6d, 0x61, 0x5f, 0x73, 0x73, 0x5f, 0x77, 0x61, 0x72, 0x70
        /*0062*/ 	.byte	0x73, 0x70, 0x65, 0x63, 0x69, 0x61, 0x6c, 0x69, 0x7a, 0x65, 0x64, 0x2e, 0x68, 0x70, 0x70, 0x00
	.type		__unnamed_1,@object
	.size		__unnamed_1,(.L_0 - __unnamed_1)
__unnamed_1:
        /* <DEDUP_REMOVED lines=182> */
        /*0bd2*/ 	.byte	0x5d, 0x00
.L_0:


//--------------------- .nv.shared._ZN7cutlass13device_kernelINS_4gemm6kernel13GemmUniversalIN4cute5tupleIJiiiiEEENS1_10collective13CollectiveMmaINS1_34MainloopSm90TmaGmmaWarpSpecializedILi4ENS5_IJNS4_1CILi2EEESB_NSA_ILi1EEEEEENS1_35KernelTmaWarpSpecializedCooperativeEEENS5_IJNSA_ILi256EEESG_NSA_ILi32EEEEEENS_6half_tENS5_IJlSC_lEEESJ_SK_NS4_8TiledMMAINS4_8MMA_AtomIJNS4_4SM904GMMA26MMA_64x256x16_F32F16F16_SSILNSO_5MajorE0ELSQ_0ELNSO_7ScaleInE1ELSR_1EEEEEENS4_6LayoutINS5_IJSB_SC_SC_EEENS5_IJSC_NSA_ILi0EEESW_EEEEENS5_IJNS4_10UnderscoreESZ_SZ_EEEEENS4_23SM90_TMA_LOAD_MULTICASTENS4_14ComposedLayoutINS4_7SwizzleILi2ELi4ELi3EEENS4_18smem_ptr_flag_bitsILi16EEENSU_INS5_IJNSA_ILi8EEESH_EEENS5_IJSH_SC_EEEEEEEvNS4_8identityES12_S1C_vS1D_EENS_8epilogue10collective6detail29Sm90TmaWarpSpecializedAdapterINS1G_15DefaultEpilogueISJ_SK_SK_NS1F_6thread17LinearCombinationISJ_Li1EffLNS1K_9ScaleType4KindE0ELNS_15FloatRoundStyleE2ESJ_EENS1_15EpilogueDefaultEEEEEvvEEEEvNT_6ParamsE --------------------------
	.section	.nv.shared._ZN7cutlass13device_kernelINS_4gemm6kernel13GemmUniversalIN4cute5tupleIJiiiiEEENS1_10collective13CollectiveMmaINS1_34MainloopSm90TmaGmmaWarpSpecializedILi4ENS5_IJNS4_1CILi2EEESB_NSA_ILi1EEEEEENS1_35KernelTmaWarpSpecializedCooperativeEEENS5_IJNSA_ILi256EEESG_NSA_ILi32EEEEEENS_6half_tENS5_IJlSC_lEEESJ_SK_NS4_8TiledMMAINS4_8MMA_AtomIJNS4_4SM904GMMA26MMA_64x256x16_F32F16F16_SSILNSO_5MajorE0ELSQ_0ELNSO_7ScaleInE1ELSR_1EEEEEENS4_6LayoutINS5_IJSB_SC_SC_EEENS5_IJSC_NSA_ILi0EEESW_EEEEENS5_IJNS4_10UnderscoreESZ_SZ_EEEEENS4_23SM90_TMA_LOAD_MULTICASTENS4_14ComposedLayoutINS4_7SwizzleILi2ELi4ELi3EEENS4_18smem_ptr_flag_bitsILi16EEENSU_INS5_IJNSA_ILi8EEESH_EEENS5_IJSH_SC_EEEEEEEvNS4_8identityES12_S1C_vS1D_EENS_8epilogue10collective6detail29Sm90TmaWarpSpecializedAdapterINS1G_15DefaultEpilogueISJ_SK_SK_NS1F_6thread17LinearCombinationISJ_Li1EffLNS1K_9ScaleType4KindE0ELNS_15FloatRoundStyleE2ESJ_EENS1_15EpilogueDefaultEEEEEvvEEEEvNT_6ParamsE,"aw",@nobits
	.sectionflags	@""
	.align	16
	.zero		1024


//--------------------- .nv.shared.reserved.0     --------------------------
	.section	.nv.shared.reserved.0,"aw",@nobits
	.weak		__nv_reservedSMEM_offset_0_alias
	.size		__nv_reservedSMEM_offset_0_alias, 0, 0
	.other		__nv_reservedSMEM_offset_0_alias,@"STO_CUDA_RESERVED_SHARED STV_DEFAULT"
__nv_reservedSMEM_offset_0_alias:
	.zero		0


//--------------------- .nv.global                --------------------------
	.section	.nv.global,"aw",@nobits
.nv.global:
	.type		_ZN39_INTERNAL_efdaf626_4_k_cu_bbe1254b_39424cute1_E,@object
	.size		_ZN39_INTERNAL_efdaf626_4_k_cu_bbe1254b_39424cute1_E,(_ZN39_INTERNAL_efdaf626_4_k_cu_bbe1254b_39424cuda3std3__45__cpo6cbeginE - _ZN39_INTERNAL_efdaf626_4_k_cu_bbe1254b_39424cute1_E)
_ZN39_INTERNAL_efdaf626_4_k_cu_bbe1254b_39424cute1_E:
	.zero		1
	.type		_ZN39_INTERNAL_efdaf626_4_k_cu_bbe1254b_39424cuda3std3__45__cpo6cbeginE,@object
	.size		_ZN39_INTERNAL_efdaf626_4_k_cu_bbe1254b_39424cuda3std3__45__cpo6cbeginE,(_ZN39_INTERNAL_efdaf626_4_k_cu_bbe1254b_39424cuda3std3__48in_placeE - _ZN39_INTERNAL_efdaf626_4_k_cu_bbe1254b_39424cuda3std3__45__cpo6cbeginE)
_ZN39_INTERNAL_efdaf626_4_k_cu_bbe1254b_39424cuda3std3__45__cpo6cbeginE:
	.zero		1
	.type		_ZN39_INTERNAL_efdaf626_4_k_cu_bbe1254b_39424cuda3std3__48in_placeE,@object
	.size		_ZN39_INTERNAL_efdaf626_4_k_cu_bbe1254b_39424cuda3std3__48in_placeE,(_ZN39_INTERNAL_efdaf626_4_k_cu_bbe1254b_39424cuda3std6ranges3__45__cpo9iter_moveE - _ZN39_INTERNAL_efdaf626_4_k_cu_bbe1254b_39424cuda3std3__48in_placeE)
_ZN39_INTERNAL_efdaf626_4_k_cu_bbe1254b_39424cuda3std3__48in_placeE:
	.zero		1
	.type		_ZN39_INTERNAL_efdaf626_4_k_cu_bbe1254b_39424cuda3std6ranges3__45__cpo9iter_moveE,@object
	.size		_ZN39_INTERNAL_efdaf626_4_k_cu_bbe1254b_39424cuda3std6ranges3__45__cpo9iter_moveE,(_ZN39_INTERNAL_efdaf626_4_k_cu_bbe1254b_39424cuda3std3__45__cpo5beginE - _ZN39_INTERNAL_efdaf626_4_k_cu_bbe1254b_39424cuda3std6ranges3__45__cpo9iter_moveE)
_ZN39_INTERNAL_efdaf626_4_k_cu_bbe1254b_39424cuda3std6ranges3__45__cpo9iter_moveE:
	.zero		1
	.type		_ZN39_INTERNAL_efdaf626_4_k_cu_bbe1254b_39424cuda3std3__45__cpo5beginE,@object
	.size		_ZN39_INTERNAL_efdaf626_4_k_cu_bbe1254b_39424cuda3std3__45__cpo5beginE,(_ZN39_INTERNAL_efdaf626_4_k_cu_bbe1254b_39424cuda3std3__441_GLOBAL__N__efdaf626_4_k_cu_bbe1254b_39426ignoreE - _ZN39_INTERNAL_efdaf626_4_k_cu_bbe1254b_39424cuda3std3__45__cpo5beginE)
_ZN39_INTERNAL_efdaf626_4_k_cu_bbe1254b_39424cuda3std3__45__cpo5beginE:
	.zero		1
	.type		_ZN39_INTERNAL_efdaf626_4_k_cu_bbe1254b_39424cuda3std3__441_GLOBAL__N__efdaf626_4_k_cu_bbe1254b_39426ignoreE,@object
	.size		_ZN39_INTERNAL_efdaf626_4_k_cu_bbe1254b_39424cuda3std3__441_GLOBAL__N__efdaf626_4_k_cu_bbe1254b_39426ignoreE,(_ZN39_INTERNAL_efdaf626_4_k_cu_bbe1254b_39424cute7productE - _ZN39_INTERNAL_efdaf626_4_k_cu_bbe1254b_39424cuda3std3__441_GLOBAL__N__efdaf626_4_k_cu_bbe1254b_39426ignoreE)
_ZN39_INTERNAL_efdaf626_4_k_cu_bbe1254b_39424cuda3std3__441_GLOBAL__N__efdaf626_4_k_cu_bbe1254b_39426ignoreE:
	.zero		1
	.type		_ZN39_INTERNAL_efdaf626_4_k_cu_bbe1254b_39424cute7productE,@object
	.size		_ZN39_INTERNAL_efdaf626_4_k_cu_bbe1254b_39424cute7productE,(_ZN39_INTERNAL_efdaf626_4_k_cu_bbe1254b_39424cuda3std3__45__cpo3endE - _ZN39_INTERNAL_efdaf626_4_k_cu_bbe1254b_39424cute7productE)
_ZN39_INTERNAL_efdaf626_4_k_cu_bbe1254b_39424cute7productE:
	.zero		1
	.type		_ZN39_INTERNAL_efdaf626_4_k_cu_bbe1254b_39424cuda3std3__45__cpo3endE,@object
	.size		_ZN39_INTERNAL_efdaf626_4_k_cu_bbe1254b_39424cuda3std3__45__cpo3endE,(_ZN39_INTERNAL_efdaf626_4_k_cu_bbe1254b_39424cuda3std3__419piecewise_constructE - _ZN39_INTERNAL_efdaf626_4_k_cu_bbe1254b_39424cuda3std3__45__cpo3endE)
_ZN39_INTERNAL_efdaf626_4_k_cu_bbe1254b_39424cuda3std3__45__cpo3endE:
	.zero		1
	.type		_ZN39_INTERNAL_efdaf626_4_k_cu_bbe1254b_39424cuda3std3__419piecewise_constructE,@object
	.size		_ZN39_INTERNAL_efdaf626_4_k_cu_bbe1254b_39424cuda3std3__419piecewise_constructE,(_ZN39_INTERNAL_efdaf626_4_k_cu_bbe1254b_39424cuda3std3__45__cpo4cendE - _ZN39_INTERNAL_efdaf626_4_k_cu_bbe1254b_39424cuda3std3__419piecewise_constructE)
_ZN39_INTERNAL_efdaf626_4_k_cu_bbe1254b_39424cuda3std3__419piecewise_constructE:
	.zero		1
	.type		_ZN39_INTERNAL_efdaf626_4_k_cu_bbe1254b_39424cuda3std3__45__cpo4cendE,@object
	.size		_ZN39_INTERNAL_efdaf626_4_k_cu_bbe1254b_39424cuda3std3__45__cpo4cendE,(_ZN39_INTERNAL_efdaf626_4_k_cu_bbe1254b_39424cuda3std6ranges3__45__cpo4swapE - _ZN39_INTERNAL_efdaf626_4_k_cu_bbe1254b_39424cuda3std3__45__cpo4cendE)
_ZN39_INTERNAL_efdaf626_4_k_cu_bbe1254b_39424cuda3std3__45__cpo4cendE:
	.zero		1
	.type		_ZN39_INTERNAL_efdaf626_4_k_cu_bbe1254b_39424cuda3std6ranges3__45__cpo4swapE,@object
	.size		_ZN39_INTERNAL_efdaf626_4_k_cu_bbe1254b_39424cuda3std6ranges3__45__cpo4swapE,(.L_8 - _ZN39_INTERNAL_efdaf626_4_k_cu_bbe1254b_39424cuda3std6ranges3__45__cpo4swapE)
_ZN39_INTERNAL_efdaf626_4_k_cu_bbe1254b_39424cuda3std6ranges3__45__cpo4swapE:
	.zero		1
.L_8:


//--------------------- .nv.constant0._ZN7cutlass13device_kernelINS_4gemm6kernel13GemmUniversalIN4cute5tupleIJiiiiEEENS1_10collective13CollectiveMmaINS1_34MainloopSm90TmaGmmaWarpSpecializedILi4ENS5_IJNS4_1CILi2EEESB_NSA_ILi1EEEEEENS1_35KernelTmaWarpSpecializedCooperativeEEENS5_IJNSA_ILi256EEESG_NSA_ILi32EEEEEENS_6half_tENS5_IJlSC_lEEESJ_SK_NS4_8TiledMMAINS4_8MMA_AtomIJNS4_4SM904GMMA26MMA_64x256x16_F32F16F16_SSILNSO_5MajorE0ELSQ_0ELNSO_7ScaleInE1ELSR_1EEEEEENS4_6LayoutINS5_IJSB_SC_SC_EEENS5_IJSC_NSA_ILi0EEESW_EEEEENS5_IJNS4_10UnderscoreESZ_SZ_EEEEENS4_23SM90_TMA_LOAD_MULTICASTENS4_14ComposedLayoutINS4_7SwizzleILi2ELi4ELi3EEENS4_18smem_ptr_flag_bitsILi16EEENSU_INS5_IJNSA_ILi8EEESH_EEENS5_IJSH_SC_EEEEEEEvNS4_8identityES12_S1C_vS1D_EENS_8epilogue10collective6detail29Sm90TmaWarpSpecializedAdapterINS1G_15DefaultEpilogueISJ_SK_SK_NS1F_6thread17LinearCombinationISJ_Li1EffLNS1K_9ScaleType4KindE0ELNS_15FloatRoundStyleE2ESJ_EENS1_15EpilogueDefaultEEEEEvvEEEEvNT_6ParamsE --------------------------
	.section	.nv.constant0._ZN7cutlass13device_kernelINS_4gemm6kernel13GemmUniversalIN4cute5tupleIJiiiiEEENS1_10collective13CollectiveMmaINS1_34MainloopSm90TmaGmmaWarpSpecializedILi4ENS5_IJNS4_1CILi2EEESB_NSA_ILi1EEEEEENS1_35KernelTmaWarpSpecializedCooperativeEEENS5_IJNSA_ILi256EEESG_NSA_ILi32EEEEEENS_6half_tENS5_IJlSC_lEEESJ_SK_NS4_8TiledMMAINS4_8MMA_AtomIJNS4_4SM904GMMA26MMA_64x256x16_F32F16F16_SSILNSO_5MajorE0ELSQ_0ELNSO_7ScaleInE1ELSR_1EEEEEENS4_6LayoutINS5_IJSB_SC_SC_EEENS5_IJSC_NSA_ILi0EEESW_EEEEENS5_IJNS4_10UnderscoreESZ_SZ_EEEEENS4_23SM90_TMA_LOAD_MULTICASTENS4_14ComposedLayoutINS4_7SwizzleILi2ELi4ELi3EEENS4_18smem_ptr_flag_bitsILi16EEENSU_INS5_IJNSA_ILi8EEESH_EEENS5_IJSH_SC_EEEEEEEvNS4_8identityES12_S1C_vS1D_EENS_8epilogue10collective6detail29Sm90TmaWarpSpecializedAdapterINS1G_15DefaultEpilogueISJ_SK_SK_NS1F_6thread17LinearCombinationISJ_Li1EffLNS1K_9ScaleType4KindE0ELNS_15FloatRoundStyleE2ESJ_EENS1_15EpilogueDefaultEEEEEvvEEEEvNT_6ParamsE,"a",@progbits
	.sectionflags	@""
	.align	4
.nv.constant0._ZN7cutlass13device_kernelINS_4gemm6kernel13GemmUniversalIN4cute5tupleIJiiiiEEENS1_10collective13CollectiveMmaINS1_34MainloopSm90TmaGmmaWarpSpecializedILi4ENS5_IJNS4_1CILi2EEESB_NSA_ILi1EEEEEENS1_35KernelTmaWarpSpecializedCooperativeEEENS5_IJNSA_ILi256EEESG_NSA_ILi32EEEEEENS_6half_tENS5_IJlSC_lEEESJ_SK_NS4_8TiledMMAINS4_8MMA_AtomIJNS4_4SM904GMMA26MMA_64x256x16_F32F16F16_SSILNSO_5MajorE0ELSQ_0ELNSO_7ScaleInE1ELSR_1EEEEEENS4_6LayoutINS5_IJSB_SC_SC_EEENS5_IJSC_NSA_ILi0EEESW_EEEEENS5_IJNS4_10UnderscoreESZ_SZ_EEEEENS4_23SM90_TMA_LOAD_MULTICASTENS4_14ComposedLayoutINS4_7SwizzleILi2ELi4ELi3EEENS4_18smem_ptr_flag_bitsILi16EEENSU_INS5_IJNSA_ILi8EEESH_EEENS5_IJSH_SC_EEEEEEEvNS4_8identityES12_S1C_vS1D_EENS_8epilogue10collective6detail29Sm90TmaWarpSpecializedAdapterINS1G_15DefaultEpilogueISJ_SK_SK_NS1F_6thread17LinearCombinationISJ_Li1EffLNS1K_9ScaleType4KindE0ELNS_15FloatRoundStyleE2ESJ_EENS1_15EpilogueDefaultEEEEEvvEEEEvNT_6ParamsE:
	.zero		1664


//--------------------- SYMBOLS --------------------------

	.type		.nv.reservedSmem.offset0,@object
	.size		.nv.reservedSmem.offset0,0x4
	.type		__assertfail,@function
